//
// Generated by NVIDIA NVVM Compiler
//
// Compiler Build ID: CL-36424714
// Cuda compilation tools, release 13.0, V13.0.88
// Based on NVVM 20.0.0
//

.version 9.0
.target sm_100
.address_size 64

	// .globl	_Z17get_accelerationsPfS_S_i
.func  (.param .b64 func_retval0) __internal_accurate_pow
(
	.param .b64 __internal_accurate_pow_param_0,
	.param .b64 __internal_accurate_pow_param_1
)
;
// _ZZ17get_accelerationsPfS_S_iE11accumResult has been demoted

.visible .entry _Z17get_accelerationsPfS_S_i(
	.param .u64 .ptr .align 1 _Z17get_accelerationsPfS_S_i_param_0,
	.param .u64 .ptr .align 1 _Z17get_accelerationsPfS_S_i_param_1,
	.param .u64 .ptr .align 1 _Z17get_accelerationsPfS_S_i_param_2,
	.param .u32 _Z17get_accelerationsPfS_S_i_param_3
)
{
	.reg .pred 	%p<73>;
	.reg .b32 	%r<114>;
	.reg .b32 	%f<112>;
	.reg .b64 	%rd<22>;
	.reg .b64 	%fd<67>;
	// demoted variable
	.shared .align 4 .b8 _ZZ17get_accelerationsPfS_S_iE11accumResult[12288];
	ld.param.u64 	%rd10, [_Z17get_accelerationsPfS_S_i_param_0];
	ld.param.u64 	%rd12, [_Z17get_accelerationsPfS_S_i_param_1];
	ld.param.u64 	%rd11, [_Z17get_accelerationsPfS_S_i_param_2];
	ld.param.u32 	%r42, [_Z17get_accelerationsPfS_S_i_param_3];
	cvta.to.global.u64 	%rd1, %rd12;
	mov.u32 	%r102, %ctaid.x;
	setp.ge.s32 	%p3, %r102, %r42;
	@%p3 bra 	$L__BB0_63;
	mov.u32 	%r2, %tid.x;
	mov.f64 	%fd28, 0d4000000000000000;
	{
	.reg .b32 %temp; 
	mov.b64 	{%temp, %r3}, %fd28;
	}
	and.b32  	%r4, %r3, 2146435072;
	setp.eq.s32 	%p4, %r4, 1062207488;
	setp.lt.s32 	%p5, %r3, 0;
	selp.b32 	%r5, 0, 2146435072, %p5;
	and.b32  	%r43, %r3, 2147483647;
	setp.ne.s32 	%p6, %r43, 1071644672;
	and.pred  	%p1, %p4, %p6;
	or.b32  	%r6, %r5, -2147483648;
	mov.f64 	%fd29, 0d3FF8000000000000;
	{
	.reg .b32 %temp; 
	mov.b64 	{%temp, %r7}, %fd29;
	}
	and.b32  	%r8, %r7, 2146435072;
	setp.eq.s32 	%p7, %r8, 1073741824;
	setp.lt.s32 	%p8, %r7, 0;
	selp.b32 	%r9, 0, 2146435072, %p8;
	and.b32  	%r44, %r7, 2147483647;
	setp.ne.s32 	%p9, %r44, 1071644672;
	and.pred  	%p2, %p7, %p9;
	or.b32  	%r10, %r9, -2147483648;
	mov.u32 	%r11, %ntid.x;
	mov.u32 	%r12, %nctaid.x;
	cvta.to.global.u64 	%rd2, %rd10;
	cvta.to.global.u64 	%rd3, %rd11;
	selp.b32 	%r79, %r10, %r9, %p2;
$L__BB0_2:
	mul.lo.s32 	%r14, %r102, 3;
	mul.wide.s32 	%rd13, %r14, 4;
	add.s64 	%rd14, %rd1, %rd13;
	ld.global.f32 	%f1, [%rd14];
	ld.global.f32 	%f2, [%rd14+4];
	ld.global.f32 	%f3, [%rd14+8];
	mov.u32 	%r103, %r2;
$L__BB0_3:
	setp.ge.s32 	%p10, %r103, %r42;
	@%p10 bra 	$L__BB0_32;
	mul.lo.s32 	%r45, %r103, 3;
	mul.wide.u32 	%rd15, %r45, 4;
	add.s64 	%rd16, %rd1, %rd15;
	add.s64 	%rd21, %rd16, 4;
	mul.wide.u32 	%rd17, %r103, 4;
	add.s64 	%rd20, %rd3, %rd17;
	mov.f32 	%f111, 0f00000000;
	mov.u32 	%r104, %r103;
	mov.f32 	%f110, %f111;
	mov.f32 	%f109, %f111;
$L__BB0_5:
	setp.lt.s32 	%p11, %r3, 0;
	setp.eq.s32 	%p12, %r4, 1062207488;
	ld.global.f32 	%f18, [%rd21+-4];
	sub.f32 	%f7, %f18, %f1;
	ld.global.f32 	%f19, [%rd21];
	sub.f32 	%f8, %f19, %f2;
	ld.global.f32 	%f20, [%rd21+4];
	sub.f32 	%f9, %f20, %f3;
	cvt.f64.f32 	%fd1, %f7;
	{
	.reg .b32 %temp; 
	mov.b64 	{%temp, %r17}, %fd1;
	}
	abs.f64 	%fd2, %fd1;
	{ // callseq 0, 0
	.param .b64 param0;
	st.param.f64 	[param0], %fd2;
	.param .b64 param1;
	st.param.f64 	[param1], 0d4000000000000000;
	.param .b64 retval0;
	call.uni (retval0), 
	__internal_accurate_pow, 
	(
	param0, 
	param1
	);
	ld.param.f64 	%fd30, [retval0];
	} // callseq 0
	setp.lt.s32 	%p14, %r17, 0;
	neg.f64 	%fd32, %fd30;
	selp.f64 	%fd33, %fd32, %fd30, %p12;
	selp.f64 	%fd34, %fd33, %fd30, %p14;
	setp.eq.f32 	%p15, %f7, 0f00000000;
	selp.b32 	%r46, %r17, 0, %p12;
	or.b32  	%r47, %r46, 2146435072;
	selp.b32 	%r48, %r47, %r46, %p11;
	mov.b32 	%r49, 0;
	mov.b64 	%fd35, {%r49, %r48};
	selp.f64 	%fd62, %fd35, %fd34, %p15;
	add.f64 	%fd36, %fd1, 0d4000000000000000;
	{
	.reg .b32 %temp; 
	mov.b64 	{%temp, %r50}, %fd36;
	}
	and.b32  	%r51, %r50, 2146435072;
	setp.ne.s32 	%p16, %r51, 2146435072;
	@%p16 bra 	$L__BB0_10;
	setp.num.f32 	%p17, %f7, %f7;
	@%p17 bra 	$L__BB0_8;
	mov.f64 	%fd37, 0d4000000000000000;
	add.rn.f64 	%fd62, %fd1, %fd37;
	bra.uni 	$L__BB0_10;
$L__BB0_8:
	setp.neu.f64 	%p18, %fd2, 0d7FF0000000000000;
	@%p18 bra 	$L__BB0_10;
	selp.b32 	%r52, %r6, %r5, %p1;
	selp.b32 	%r53, %r52, %r5, %p14;
	mov.b32 	%r54, 0;
	mov.b64 	%fd62, {%r54, %r53};
$L__BB0_10:
	cvt.f64.f32 	%fd7, %f8;
	{
	.reg .b32 %temp; 
	mov.b64 	{%temp, %r18}, %fd7;
	}
	abs.f64 	%fd8, %fd7;
	{ // callseq 1, 0
	.param .b64 param0;
	st.param.f64 	[param0], %fd8;
	.param .b64 param1;
	st.param.f64 	[param1], 0d4000000000000000;
	.param .b64 retval0;
	call.uni (retval0), 
	__internal_accurate_pow, 
	(
	param0, 
	param1
	);
	ld.param.f64 	%fd38, [retval0];
	} // callseq 1
	setp.lt.s32 	%p23, %r18, 0;
	neg.f64 	%fd40, %fd38;
	selp.f64 	%fd41, %fd40, %fd38, %p12;
	selp.f64 	%fd42, %fd41, %fd38, %p23;
	setp.eq.f32 	%p24, %f8, 0f00000000;
	selp.b32 	%r55, %r18, 0, %p12;
	or.b32  	%r56, %r55, 2146435072;
	selp.b32 	%r57, %r56, %r55, %p11;
	mov.b32 	%r58, 0;
	mov.b64 	%fd43, {%r58, %r57};
	selp.f64 	%fd63, %fd43, %fd42, %p24;
	add.f64 	%fd44, %fd7, 0d4000000000000000;
	{
	.reg .b32 %temp; 
	mov.b64 	{%temp, %r59}, %fd44;
	}
	and.b32  	%r60, %r59, 2146435072;
	setp.ne.s32 	%p25, %r60, 2146435072;
	@%p25 bra 	$L__BB0_15;
	setp.num.f32 	%p26, %f8, %f8;
	@%p26 bra 	$L__BB0_13;
	mov.f64 	%fd45, 0d4000000000000000;
	add.rn.f64 	%fd63, %fd7, %fd45;
	bra.uni 	$L__BB0_15;
$L__BB0_13:
	setp.neu.f64 	%p27, %fd8, 0d7FF0000000000000;
	@%p27 bra 	$L__BB0_15;
	selp.b32 	%r61, %r6, %r5, %p1;
	selp.b32 	%r62, %r61, %r5, %p23;
	mov.b32 	%r63, 0;
	mov.b64 	%fd63, {%r63, %r62};
$L__BB0_15:
	setp.eq.f32 	%p32, %f8, 0f3F800000;
	selp.f64 	%fd46, 0d3FF0000000000000, %fd63, %p32;
	setp.eq.f32 	%p33, %f7, 0f3F800000;
	selp.f64 	%fd47, 0d3FF0000000000000, %fd62, %p33;
	add.f64 	%fd13, %fd47, %fd46;
	cvt.f64.f32 	%fd14, %f9;
	{
	.reg .b32 %temp; 
	mov.b64 	{%temp, %r19}, %fd14;
	}
	abs.f64 	%fd15, %fd14;
	{ // callseq 2, 0
	.param .b64 param0;
	st.param.f64 	[param0], %fd15;
	.param .b64 param1;
	st.param.f64 	[param1], 0d4000000000000000;
	.param .b64 retval0;
	call.uni (retval0), 
	__internal_accurate_pow, 
	(
	param0, 
	param1
	);
	ld.param.f64 	%fd48, [retval0];
	} // callseq 2
	setp.lt.s32 	%p34, %r19, 0;
	neg.f64 	%fd50, %fd48;
	selp.f64 	%fd51, %fd50, %fd48, %p12;
	selp.f64 	%fd52, %fd51, %fd48, %p34;
	setp.eq.f32 	%p35, %f9, 0f00000000;
	selp.b32 	%r64, %r19, 0, %p12;
	or.b32  	%r65, %r64, 2146435072;
	selp.b32 	%r66, %r65, %r64, %p11;
	mov.b32 	%r67, 0;
	mov.b64 	%fd53, {%r67, %r66};
	selp.f64 	%fd64, %fd53, %fd52, %p35;
	add.f64 	%fd54, %fd14, 0d4000000000000000;
	{
	.reg .b32 %temp; 
	mov.b64 	{%temp, %r68}, %fd54;
	}
	and.b32  	%r69, %r68, 2146435072;
	setp.ne.s32 	%p36, %r69, 2146435072;
	@%p36 bra 	$L__BB0_20;
	setp.num.f32 	%p37, %f9, %f9;
	@%p37 bra 	$L__BB0_18;
	mov.f64 	%fd55, 0d4000000000000000;
	add.rn.f64 	%fd64, %fd14, %fd55;
	bra.uni 	$L__BB0_20;
$L__BB0_18:
	setp.neu.f64 	%p38, %fd15, 0d7FF0000000000000;
	@%p38 bra 	$L__BB0_20;
	selp.b32 	%r70, %r6, %r5, %p1;
	selp.b32 	%r71, %r70, %r5, %p34;
	mov.b32 	%r72, 0;
	mov.b64 	%fd64, {%r72, %r71};
$L__BB0_20:
	setp.eq.f32 	%p40, %f9, 0f3F800000;
	selp.f64 	%fd56, 0d3FF0000000000000, %fd64, %p40;
	add.f64 	%fd20, %fd13, %fd56;
	{
	.reg .b32 %temp; 
	mov.b64 	{%temp, %r20}, %fd20;
	}
	abs.f64 	%fd21, %fd20;
	setp.neu.f64 	%p41, %fd20, 0d0000000000000000;
	@%p41 bra 	$L__BB0_22;
	setp.lt.s32 	%p43, %r7, 0;
	setp.eq.s32 	%p44, %r8, 1073741824;
	selp.b32 	%r73, %r20, 0, %p44;
	or.b32  	%r74, %r73, 2146435072;
	selp.b32 	%r75, %r74, %r73, %p43;
	mov.b32 	%r76, 0;
	mov.b64 	%fd66, {%r76, %r75};
	bra.uni 	$L__BB0_23;
$L__BB0_22:
	setp.lt.s32 	%p42, %r20, 0;
	{ // callseq 3, 0
	.param .b64 param0;
	st.param.f64 	[param0], %fd21;
	.param .b64 param1;
	st.param.f64 	[param1], 0d3FF8000000000000;
	.param .b64 retval0;
	call.uni (retval0), 
	__internal_accurate_pow, 
	(
	param0, 
	param1
	);
	ld.param.f64 	%fd57, [retval0];
	} // callseq 3
	selp.f64 	%fd66, 0dFFF8000000000000, %fd57, %p42;
$L__BB0_23:
	add.f64 	%fd59, %fd20, 0d3FF8000000000000;
	{
	.reg .b32 %temp; 
	mov.b64 	{%temp, %r77}, %fd59;
	}
	and.b32  	%r78, %r77, 2146435072;
	setp.ne.s32 	%p45, %r78, 2146435072;
	@%p45 bra 	$L__BB0_28;
	setp.num.f64 	%p46, %fd20, %fd20;
	@%p46 bra 	$L__BB0_26;
	mov.f64 	%fd60, 0d3FF8000000000000;
	add.rn.f64 	%fd66, %fd20, %fd60;
	bra.uni 	$L__BB0_28;
$L__BB0_26:
	setp.neu.f64 	%p47, %fd21, 0d7FF0000000000000;
	@%p47 bra 	$L__BB0_28;
	setp.lt.s32 	%p48, %r20, 0;
	selp.b32 	%r80, %r79, %r9, %p48;
	mov.b32 	%r81, 0;
	mov.b64 	%fd66, {%r81, %r80};
$L__BB0_28:
	setp.eq.f64 	%p49, %fd20, 0d3FF0000000000000;
	selp.f64 	%fd61, 0d3FF0000000000000, %fd66, %p49;
	cvt.rn.f32.f64 	%f10, %fd61;
	setp.leu.f32 	%p50, %f10, 0f00000000;
	@%p50 bra 	$L__BB0_30;
	div.rn.f32 	%f21, %f7, %f10;
	ld.global.f32 	%f22, [%rd20];
	fma.rn.f32 	%f111, %f21, %f22, %f111;
	div.rn.f32 	%f23, %f8, %f10;
	fma.rn.f32 	%f110, %f23, %f22, %f110;
	div.rn.f32 	%f24, %f9, %f10;
	fma.rn.f32 	%f109, %f24, %f22, %f109;
$L__BB0_30:
	add.s32 	%r104, %r104, 1024;
	add.s64 	%rd21, %rd21, 12288;
	add.s64 	%rd20, %rd20, 4096;
	setp.lt.s32 	%p51, %r104, %r42;
	@%p51 bra 	$L__BB0_5;
	mov.u32 	%r82, _ZZ17get_accelerationsPfS_S_iE11accumResult;
	mad.lo.s32 	%r83, %r103, 12, %r82;
	st.shared.f32 	[%r83], %f111;
	st.shared.f32 	[%r83+4], %f110;
	st.shared.f32 	[%r83+8], %f109;
$L__BB0_32:
	add.s32 	%r103, %r103, %r11;
	setp.lt.u32 	%p52, %r103, 1024;
	@%p52 bra 	$L__BB0_3;
	setp.gt.u32 	%p53, %r2, 511;
	bar.sync 	0;
	@%p53 bra 	$L__BB0_36;
	mov.u32 	%r105, %r2;
$L__BB0_35:
	mov.u32 	%r84, _ZZ17get_accelerationsPfS_S_iE11accumResult;
	mad.lo.s32 	%r85, %r105, 12, %r84;
	ld.shared.f32 	%f25, [%r85+6144];
	ld.shared.f32 	%f26, [%r85];
	add.f32 	%f27, %f25, %f26;
	ld.shared.f32 	%f28, [%r85+6148];
	ld.shared.f32 	%f29, [%r85+4];
	add.f32 	%f30, %f28, %f29;
	st.shared.f32 	[%r85+4], %f30;
	ld.shared.f32 	%f31, [%r85+6152];
	add.f32 	%f32, %f31, %f27;
	st.shared.f32 	[%r85], %f32;
	add.s32 	%r105, %r105, %r11;
	setp.lt.u32 	%p54, %r105, 512;
	@%p54 bra 	$L__BB0_35;
$L__BB0_36:
	setp.gt.u32 	%p55, %r2, 255;
	bar.sync 	0;
	@%p55 bra 	$L__BB0_39;
	mov.u32 	%r106, %r2;
$L__BB0_38:
	mov.u32 	%r86, _ZZ17get_accelerationsPfS_S_iE11accumResult;
	mad.lo.s32 	%r87, %r106, 12, %r86;
	ld.shared.f32 	%f33, [%r87+3072];
	ld.shared.f32 	%f34, [%r87];
	add.f32 	%f35, %f33, %f34;
	ld.shared.f32 	%f36, [%r87+3076];
	ld.shared.f32 	%f37, [%r87+4];
	add.f32 	%f38, %f36, %f37;
	st.shared.f32 	[%r87+4], %f38;
	ld.shared.f32 	%f39, [%r87+3080];
	add.f32 	%f40, %f39, %f35;
	st.shared.f32 	[%r87], %f40;
	add.s32 	%r106, %r106, %r11;
	setp.lt.u32 	%p56, %r106, 256;
	@%p56 bra 	$L__BB0_38;
$L__BB0_39:
	setp.gt.u32 	%p57, %r2, 127;
	bar.sync 	0;
	@%p57 bra 	$L__BB0_42;
	mov.u32 	%r107, %r2;
$L__BB0_41:
	mov.u32 	%r88, _ZZ17get_accelerationsPfS_S_iE11accumResult;
	mad.lo.s32 	%r89, %r107, 12, %r88;
	ld.shared.f32 	%f41, [%r89+1536];
	ld.shared.f32 	%f42, [%r89];
	add.f32 	%f43, %f41, %f42;
	ld.shared.f32 	%f44, [%r89+1540];
	ld.shared.f32 	%f45, [%r89+4];
	add.f32 	%f46, %f44, %f45;
	st.shared.f32 	[%r89+4], %f46;
	ld.shared.f32 	%f47, [%r89+1544];
	add.f32 	%f48, %f47, %f43;
	st.shared.f32 	[%r89], %f48;
	add.s32 	%r107, %r107, %r11;
	setp.lt.u32 	%p58, %r107, 128;
	@%p58 bra 	$L__BB0_41;
$L__BB0_42:
	setp.gt.u32 	%p59, %r2, 63;
	bar.sync 	0;
	@%p59 bra 	$L__BB0_45;
	mov.u32 	%r108, %r2;
$L__BB0_44:
	mov.u32 	%r90, _ZZ17get_accelerationsPfS_S_iE11accumResult;
	mad.lo.s32 	%r91, %r108, 12, %r90;
	ld.shared.f32 	%f49, [%r91+768];
	ld.shared.f32 	%f50, [%r91];
	add.f32 	%f51, %f49, %f50;
	ld.shared.f32 	%f52, [%r91+772];
	ld.shared.f32 	%f53, [%r91+4];
	add.f32 	%f54, %f52, %f53;
	st.shared.f32 	[%r91+4], %f54;
	ld.shared.f32 	%f55, [%r91+776];
	add.f32 	%f56, %f55, %f51;
	st.shared.f32 	[%r91], %f56;
	add.s32 	%r108, %r108, %r11;
	setp.lt.u32 	%p60, %r108, 64;
	@%p60 bra 	$L__BB0_44;
$L__BB0_45:
	setp.gt.u32 	%p61, %r2, 31;
	bar.sync 	0;
	@%p61 bra 	$L__BB0_48;
	mov.u32 	%r109, %r2;
$L__BB0_47:
	mov.u32 	%r92, _ZZ17get_accelerationsPfS_S_iE11accumResult;
	mad.lo.s32 	%r93, %r109, 12, %r92;
	ld.shared.f32 	%f57, [%r93+384];
	ld.shared.f32 	%f58, [%r93];
	add.f32 	%f59, %f57, %f58;
	ld.shared.f32 	%f60, [%r93+388];
	ld.shared.f32 	%f61, [%r93+4];
	add.f32 	%f62, %f60, %f61;
	st.shared.f32 	[%r93+4], %f62;
	ld.shared.f32 	%f63, [%r93+392];
	add.f32 	%f64, %f63, %f59;
	st.shared.f32 	[%r93], %f64;
	add.s32 	%r109, %r109, %r11;
	setp.lt.u32 	%p62, %r109, 32;
	@%p62 bra 	$L__BB0_47;
$L__BB0_48:
	setp.gt.u32 	%p63, %r2, 15;
	bar.sync 	0;
	@%p63 bra 	$L__BB0_51;
	mov.u32 	%r110, %r2;
$L__BB0_50:
	mov.u32 	%r94, _ZZ17get_accelerationsPfS_S_iE11accumResult;
	mad.lo.s32 	%r95, %r110, 12, %r94;
	ld.shared.f32 	%f65, [%r95+192];
	ld.shared.f32 	%f66, [%r95];
	add.f32 	%f67, %f65, %f66;
	ld.shared.f32 	%f68, [%r95+196];
	ld.shared.f32 	%f69, [%r95+4];
	add.f32 	%f70, %f68, %f69;
	st.shared.f32 	[%r95+4], %f70;
	ld.shared.f32 	%f71, [%r95+200];
	add.f32 	%f72, %f71, %f67;
	st.shared.f32 	[%r95], %f72;
	add.s32 	%r110, %r110, %r11;
	setp.lt.u32 	%p64, %r110, 16;
	@%p64 bra 	$L__BB0_50;
$L__BB0_51:
	setp.gt.u32 	%p65, %r2, 7;
	bar.sync 	0;
	@%p65 bra 	$L__BB0_54;
	mov.u32 	%r111, %r2;
$L__BB0_53:
	mov.u32 	%r96, _ZZ17get_accelerationsPfS_S_iE11accumResult;
	mad.lo.s32 	%r97, %r111, 12, %r96;
	ld.shared.f32 	%f73, [%r97+96];
	ld.shared.f32 	%f74, [%r97];
	add.f32 	%f75, %f73, %f74;
	ld.shared.f32 	%f76, [%r97+100];
	ld.shared.f32 	%f77, [%r97+4];
	add.f32 	%f78, %f76, %f77;
	st.shared.f32 	[%r97+4], %f78;
	ld.shared.f32 	%f79, [%r97+104];
	add.f32 	%f80, %f79, %f75;
	st.shared.f32 	[%r97], %f80;
	add.s32 	%r111, %r111, %r11;
	setp.lt.u32 	%p66, %r111, 8;
	@%p66 bra 	$L__BB0_53;
$L__BB0_54:
	setp.gt.u32 	%p67, %r2, 3;
	bar.sync 	0;
	@%p67 bra 	$L__BB0_57;
	mov.u32 	%r112, %r2;
$L__BB0_56:
	mov.u32 	%r98, _ZZ17get_accelerationsPfS_S_iE11accumResult;
	mad.lo.s32 	%r99, %r112, 12, %r98;
	ld.shared.f32 	%f81, [%r99+48];
	ld.shared.f32 	%f82, [%r99];
	add.f32 	%f83, %f81, %f82;
	ld.shared.f32 	%f84, [%r99+52];
	ld.shared.f32 	%f85, [%r99+4];
	add.f32 	%f86, %f84, %f85;
	st.shared.f32 	[%r99+4], %f86;
	ld.shared.f32 	%f87, [%r99+56];
	add.f32 	%f88, %f87, %f83;
	st.shared.f32 	[%r99], %f88;
	add.s32 	%r112, %r112, %r11;
	setp.lt.u32 	%p68, %r112, 4;
	@%p68 bra 	$L__BB0_56;
$L__BB0_57:
	setp.gt.u32 	%p69, %r2, 1;
	bar.sync 	0;
	@%p69 bra 	$L__BB0_60;
	mov.u32 	%r113, %r2;
$L__BB0_59:
	mov.u32 	%r100, _ZZ17get_accelerationsPfS_S_iE11accumResult;
	mad.lo.s32 	%r101, %r113, 12, %r100;
	ld.shared.f32 	%f89, [%r101+24];
	ld.shared.f32 	%f90, [%r101];
	add.f32 	%f91, %f89, %f90;
	ld.shared.f32 	%f92, [%r101+28];
	ld.shared.f32 	%f93, [%r101+4];
	add.f32 	%f94, %f92, %f93;
	st.shared.f32 	[%r101+4], %f94;
	ld.shared.f32 	%f95, [%r101+32];
	add.f32 	%f96, %f95, %f91;
	st.shared.f32 	[%r101], %f96;
	add.s32 	%r113, %r113, %r11;
	setp.lt.u32 	%p70, %r113, 2;
	@%p70 bra 	$L__BB0_59;
$L__BB0_60:
	setp.ne.s32 	%p71, %r2, 0;
	bar.sync 	0;
	@%p71 bra 	$L__BB0_62;
	ld.shared.f32 	%f97, [_ZZ17get_accelerationsPfS_S_iE11accumResult+12];
	ld.shared.f32 	%f98, [_ZZ17get_accelerationsPfS_S_iE11accumResult];
	add.f32 	%f99, %f97, %f98;
	ld.shared.f32 	%f100, [_ZZ17get_accelerationsPfS_S_iE11accumResult+16];
	ld.shared.f32 	%f101, [_ZZ17get_accelerationsPfS_S_iE11accumResult+4];
	add.f32 	%f102, %f100, %f101;
	st.shared.f32 	[_ZZ17get_accelerationsPfS_S_iE11accumResult+4], %f102;
	ld.shared.f32 	%f103, [_ZZ17get_accelerationsPfS_S_iE11accumResult+20];
	add.f32 	%f104, %f103, %f99;
	st.shared.f32 	[_ZZ17get_accelerationsPfS_S_iE11accumResult], %f104;
	mul.wide.s32 	%rd18, %r14, 4;
	add.s64 	%rd19, %rd2, %rd18;
	st.global.f32 	[%rd19], %f104;
	st.global.f32 	[%rd19+4], %f102;
	ld.shared.f32 	%f105, [_ZZ17get_accelerationsPfS_S_iE11accumResult+8];
	st.global.f32 	[%rd19+8], %f105;
$L__BB0_62:
	add.s32 	%r102, %r102, %r12;
	setp.lt.s32 	%p72, %r102, %r42;
	@%p72 bra 	$L__BB0_2;
$L__BB0_63:
	ret;

}
.func  (.param .b64 func_retval0) __internal_accurate_pow(
	.param .b64 __internal_accurate_pow_param_0,
	.param .b64 __internal_accurate_pow_param_1
)
{
	.reg .pred 	%p<8>;
	.reg .b32 	%r<49>;
	.reg .b32 	%f<3>;
	.reg .b64 	%fd<109>;

	ld.param.f64 	%fd10, [__internal_accurate_pow_param_0];
	ld.param.f64 	%fd11, [__internal_accurate_pow_param_1];
	{
	.reg .b32 %temp; 
	mov.b64 	{%temp, %r46}, %fd10;
	}
	{
	.reg .b32 %temp; 
	mov.b64 	{%r45, %temp}, %fd10;
	}
	shr.u32 	%r47, %r46, 20;
	setp.gt.u32 	%p1, %r46, 1048575;
	@%p1 bra 	$L__BB1_2;
	mul.f64 	%fd12, %fd10, 0d4350000000000000;
	{
	.reg .b32 %temp; 
	mov.b64 	{%temp, %r46}, %fd12;
	}
	{
	.reg .b32 %temp; 
	mov.b64 	{%r45, %temp}, %fd12;
	}
	shr.u32 	%r16, %r46, 20;
	add.s32 	%r47, %r16, -54;
$L__BB1_2:
	add.s32 	%r48, %r47, -1023;
	and.b32  	%r17, %r46, -2146435073;
	or.b32  	%r18, %r17, 1072693248;
	mov.b64 	%fd107, {%r45, %r18};
	setp.lt.u32 	%p2, %r18, 1073127583;
	@%p2 bra 	$L__BB1_4;
	{
	.reg .b32 %temp; 
	mov.b64 	{%r19, %temp}, %fd107;
	}
	{
	.reg .b32 %temp; 
	mov.b64 	{%temp, %r20}, %fd107;
	}
	add.s32 	%r21, %r20, -1048576;
	mov.b64 	%fd107, {%r19, %r21};
	add.s32 	%r48, %r47, -1022;
$L__BB1_4:
	add.f64 	%fd13, %fd107, 0dBFF0000000000000;
	add.f64 	%fd14, %fd107, 0d3FF0000000000000;
	rcp.approx.ftz.f64 	%fd15, %fd14;
	neg.f64 	%fd16, %fd14;
	fma.rn.f64 	%fd17, %fd16, %fd15, 0d3FF0000000000000;
	fma.rn.f64 	%fd18, %fd17, %fd17, %fd17;
	fma.rn.f64 	%fd19, %fd18, %fd15, %fd15;
	mul.f64 	%fd20, %fd13, %fd19;
	fma.rn.f64 	%fd21, %fd13, %fd19, %fd20;
	mul.f64 	%fd22, %fd21, %fd21;
	fma.rn.f64 	%fd23, %fd22, 0d3EB0F5FF7D2CAFE2, 0d3ED0F5D241AD3B5A;
	fma.rn.f64 	%fd24, %fd23, %fd22, 0d3EF3B20A75488A3F;
	fma.rn.f64 	%fd25, %fd24, %fd22, 0d3F1745CDE4FAECD5;
	fma.rn.f64 	%fd26, %fd25, %fd22, 0d3F3C71C7258A578B;
	fma.rn.f64 	%fd27, %fd26, %fd22, 0d3F6249249242B910;
	fma.rn.f64 	%fd28, %fd27, %fd22, 0d3F89999999999DFB;
	sub.f64 	%fd29, %fd13, %fd21;
	add.f64 	%fd30, %fd29, %fd29;
	neg.f64 	%fd31, %fd21;
	fma.rn.f64 	%fd32, %fd31, %fd13, %fd30;
	mul.f64 	%fd33, %fd19, %fd32;
	fma.rn.f64 	%fd34, %fd22, %fd28, 0d3FB5555555555555;
	mov.f64 	%fd35, 0d3FB5555555555555;
	sub.f64 	%fd36, %fd35, %fd34;
	fma.rn.f64 	%fd37, %fd22, %fd28, %fd36;
	add.f64 	%fd38, %fd37, 0dBC46A4CB00B9E7B0;
	add.f64 	%fd39, %fd34, %fd38;
	sub.f64 	%fd40, %fd34, %fd39;
	add.f64 	%fd41, %fd38, %fd40;
	mul.rn.f64 	%fd42, %fd21, %fd21;
	neg.f64 	%fd43, %fd42;
	fma.rn.f64 	%fd44, %fd21, %fd21, %fd43;
	{
	.reg .b32 %temp; 
	mov.b64 	{%r22, %temp}, %fd33;
	}
	{
	.reg .b32 %temp; 
	mov.b64 	{%temp, %r23}, %fd33;
	}
	add.s32 	%r24, %r23, 1048576;
	mov.b64 	%fd45, {%r22, %r24};
	fma.rn.f64 	%fd46, %fd21, %fd45, %fd44;
	mul.rn.f64 	%fd47, %fd42, %fd21;
	neg.f64 	%fd48, %fd47;
	fma.rn.f64 	%fd49, %fd42, %fd21, %fd48;
	fma.rn.f64 	%fd50, %fd42, %fd33, %fd49;
	fma.rn.f64 	%fd51, %fd46, %fd21, %fd50;
	mul.rn.f64 	%fd52, %fd39, %fd47;
	neg.f64 	%fd53, %fd52;
	fma.rn.f64 	%fd54, %fd39, %fd47, %fd53;
	fma.rn.f64 	%fd55, %fd39, %fd51, %fd54;
	fma.rn.f64 	%fd56, %fd41, %fd47, %fd55;
	add.f64 	%fd57, %fd52, %fd56;
	sub.f64 	%fd58, %fd52, %fd57;
	add.f64 	%fd59, %fd56, %fd58;
	add.f64 	%fd60, %fd21, %fd57;
	sub.f64 	%fd61, %fd21, %fd60;
	add.f64 	%fd62, %fd57, %fd61;
	add.f64 	%fd63, %fd59, %fd62;
	add.f64 	%fd64, %fd33, %fd63;
	add.f64 	%fd65, %fd60, %fd64;
	sub.f64 	%fd66, %fd60, %fd65;
	add.f64 	%fd67, %fd64, %fd66;
	xor.b32  	%r25, %r48, -2147483648;
	mov.b32 	%r26, 1127219200;
	mov.b64 	%fd68, {%r25, %r26};
	mov.b32 	%r27, -2147483648;
	mov.b64 	%fd69, {%r27, %r26};
	sub.f64 	%fd70, %fd68, %fd69;
	fma.rn.f64 	%fd71, %fd70, 0d3FE62E42FEFA39EF, %fd65;
	fma.rn.f64 	%fd72, %fd70, 0dBFE62E42FEFA39EF, %fd71;
	sub.f64 	%fd73, %fd72, %fd65;
	sub.f64 	%fd74, %fd67, %fd73;
	fma.rn.f64 	%fd75, %fd70, 0d3C7ABC9E3B39803F, %fd74;
	add.f64 	%fd76, %fd71, %fd75;
	sub.f64 	%fd77, %fd71, %fd76;
	add.f64 	%fd78, %fd75, %fd77;
	{
	.reg .b32 %temp; 
	mov.b64 	{%temp, %r28}, %fd11;
	}
	{
	.reg .b32 %temp; 
	mov.b64 	{%r29, %temp}, %fd11;
	}
	shl.b32 	%r30, %r28, 1;
	setp.gt.u32 	%p3, %r30, -33554433;
	and.b32  	%r31, %r28, -15728641;
	selp.b32 	%r32, %r31, %r28, %p3;
	mov.b64 	%fd79, {%r29, %r32};
	mul.rn.f64 	%fd80, %fd76, %fd79;
	neg.f64 	%fd81, %fd80;
	fma.rn.f64 	%fd82, %fd76, %fd79, %fd81;
	fma.rn.f64 	%fd83, %fd78, %fd79, %fd82;
	add.f64 	%fd4, %fd80, %fd83;
	sub.f64 	%fd84, %fd80, %fd4;
	add.f64 	%fd5, %fd83, %fd84;
	fma.rn.f64 	%fd85, %fd4, 0d3FF71547652B82FE, 0d4338000000000000;
	{
	.reg .b32 %temp; 
	mov.b64 	{%r13, %temp}, %fd85;
	}
	mov.f64 	%fd86, 0dC338000000000000;
	add.rn.f64 	%fd87, %fd85, %fd86;
	fma.rn.f64 	%fd88, %fd87, 0dBFE62E42FEFA39EF, %fd4;
	fma.rn.f64 	%fd89, %fd87, 0dBC7ABC9E3B39803F, %fd88;
	fma.rn.f64 	%fd90, %fd89, 0d3E5ADE1569CE2BDF, 0d3E928AF3FCA213EA;
	fma.rn.f64 	%fd91, %fd90, %fd89, 0d3EC71DEE62401315;
	fma.rn.f64 	%fd92, %fd91, %fd89, 0d3EFA01997C89EB71;
	fma.rn.f64 	%fd93, %fd92, %fd89, 0d3F2A01A014761F65;
	fma.rn.f64 	%fd94, %fd93, %fd89, 0d3F56C16C1852B7AF;
	fma.rn.f64 	%fd95, %fd94, %fd89, 0d3F81111111122322;
	fma.rn.f64 	%fd96, %fd95, %fd89, 0d3FA55555555502A1;
	fma.rn.f64 	%fd97, %fd96, %fd89, 0d3FC5555555555511;
	fma.rn.f64 	%fd98, %fd97, %fd89, 0d3FE000000000000B;
	fma.rn.f64 	%fd99, %fd98, %fd89, 0d3FF0000000000000;
	fma.rn.f64 	%fd100, %fd99, %fd89, 0d3FF0000000000000;
	{
	.reg .b32 %temp; 
	mov.b64 	{%r14, %temp}, %fd100;
	}
	{
	.reg .b32 %temp; 
	mov.b64 	{%temp, %r15}, %fd100;
	}
	shl.b32 	%r33, %r13, 20;
	add.s32 	%r34, %r33, %r15;
	mov.b64 	%fd108, {%r14, %r34};
	{
	.reg .b32 %temp; 
	mov.b64 	{%temp, %r35}, %fd4;
	}
	mov.b32 	%f2, %r35;
	abs.f32 	%f1, %f2;
	setp.lt.f32 	%p4, %f1, 0f4086232B;
	@%p4 bra 	$L__BB1_7;
	setp.lt.f64 	%p5, %fd4, 0d0000000000000000;
	add.f64 	%fd101, %fd4, 0d7FF0000000000000;
	selp.f64 	%fd108, 0d0000000000000000, %fd101, %p5;
	setp.geu.f32 	%p6, %f1, 0f40874800;
	@%p6 bra 	$L__BB1_7;
	shr.u32 	%r36, %r13, 31;
	add.s32 	%r37, %r13, %r36;
	shr.s32 	%r38, %r37, 1;
	shl.b32 	%r39, %r38, 20;
	add.s32 	%r40, %r15, %r39;
	mov.b64 	%fd102, {%r14, %r40};
	sub.s32 	%r41, %r13, %r38;
	shl.b32 	%r42, %r41, 20;
	add.s32 	%r43, %r42, 1072693248;
	mov.b32 	%r44, 0;
	mov.b64 	%fd103, {%r44, %r43};
	mul.f64 	%fd108, %fd103, %fd102;
$L__BB1_7:
	abs.f64 	%fd104, %fd108;
	setp.eq.f64 	%p7, %fd104, 0d7FF0000000000000;
	fma.rn.f64 	%fd105, %fd108, %fd5, %fd108;
	selp.f64 	%fd106, %fd108, %fd105, %p7;
	st.param.f64 	[func_retval0], %fd106;
	ret;

}


// ===== COMPILED SASS (sm_100) =====

	.target	sm_100

	.elftype	@"ET_EXEC"


//--------------------- .note.nv.tkinfo           --------------------------
	.section	.note.nv.tkinfo,"",@"SHT_NOTE"
	.sectionflags	@"SHF_NOTE_NV_TKINFO"
	.tkinfo
        /*0018*/ 	.word	0x00000002
        /*0030*/ 	.string	""
        /*0030*/ 	.string	"ptxas"
        /*0030*/ 	.string	"Cuda compilation tools, release 13.0, V13.0.88"
        /*0030*/ 	.string	"Build cuda_13.0.r13.0/compiler.36424714_0"
        /*0030*/ 	.string	"-arch sm_100 -m 64 "



//--------------------- .note.nv.cuinfo           --------------------------
	.section	.note.nv.cuinfo,"",@"SHT_NOTE"
	.sectionflags	@"SHF_NOTE_NV_CUINFO"
        /*0018*/ 	.short	0x0002
        /*001a*/ 	.short	0x0064
        /*001c*/ 	.short	0x0082
	.zero		2


//--------------------- .nv.info                  --------------------------
	.section	.nv.info,"",@"SHT_CUDA_INFO"
	.align	4


	//----- nvinfo : EIATTR_REGCOUNT
	.align		4
        /*0000*/ 	.byte	0x04, 0x2f
        /*0002*/ 	.short	(.L_1 - .L_0)
	.align		4
.L_0:
        /*0004*/ 	.word	index@(_Z17get_accelerationsPfS_S_i)
        /*0008*/ 	.word	0x00000030


	//----- nvinfo : EIATTR_FRAME_SIZE
	.align		4
.L_1:
        /*000c*/ 	.byte	0x04, 0x11
        /*000e*/ 	.short	(.L_3 - .L_2)
	.align		4
.L_2:
        /*0010*/ 	.word	index@($_Z17get_accelerationsPfS_S_i$__internal_accurate_pow)
        /*0014*/ 	.word	0x00000000


	//----- nvinfo : EIATTR_FRAME_SIZE
	.align		4
.L_3:
        /*0018*/ 	.byte	0x04, 0x11
        /*001a*/ 	.short	(.L_5 - .L_4)
	.align		4
.L_4:
        /*001c*/ 	.word	index@($__internal_0_$__cuda_sm3x_div_rn_noftz_f32_slowpath)
        /*0020*/ 	.word	0x00000000


	//----- nvinfo : EIATTR_FRAME_SIZE
	.align		4
.L_5:
        /*0024*/ 	.byte	0x04, 0x11
        /*0026*/ 	.short	(.L_7 - .L_6)
	.align		4
.L_6:
        /*0028*/ 	.word	index@(_Z17get_accelerationsPfS_S_i)
        /*002c*/ 	.word	0x00000000


	//----- nvinfo : EIATTR_MIN_STACK_SIZE
	.align		4
.L_7:
        /*0030*/ 	.byte	0x04, 0x12
        /*0032*/ 	.short	(.L_9 - .L_8)
	.align		4
.L_8:
        /*0034*/ 	.word	index@(_Z17get_accelerationsPfS_S_i)
        /*0038*/ 	.word	0x00000000
.L_9:


//--------------------- .nv.compat                --------------------------
	.section	.nv.compat,"",@"SHT_CUDA_COMPAT_INFO"
	.align	4
        /*0000*/ 	.byte	0x02, 0x09, 0x00, 0x00, 0x02, 0x02, 0x01, 0x00, 0x02, 0x05, 0x05, 0x00, 0x03, 0x07, 0x01, 0x01
        /*0010*/ 	.byte	0x02, 0x03, 0x00, 0x00, 0x02, 0x06, 0x01, 0x00, 0x04, 0x0b, 0x08, 0x00, 0x01, 0x00, 0x00, 0x00
        /*0020*/ 	.byte	0x00, 0x00, 0x00, 0x00


//--------------------- .nv.info._Z17get_accelerationsPfS_S_i --------------------------
	.section	.nv.info._Z17get_accelerationsPfS_S_i,"",@"SHT_CUDA_INFO"
	.sectionflags	@""
	.align	4


	//----- nvinfo : EIATTR_CUDA_API_VERSION
	.align		4
        /*0000*/ 	.byte	0x04, 0x37
        /*0002*/ 	.short	(.L_11 - .L_10)
.L_10:
        /*0004*/ 	.word	0x00000082


	//----- nvinfo : EIATTR_KPARAM_INFO
	.align		4
.L_11:
        /*0008*/ 	.byte	0x04, 0x17
        /*000a*/ 	.short	(.L_13 - .L_12)
.L_12:
        /*000c*/ 	.word	0x00000000
        /*0010*/ 	.short	0x0003
        /*0012*/ 	.short	0x0018
        /*0014*/ 	.byte	0x00, 0xf0, 0x11, 0x00


	//----- nvinfo : EIATTR_KPARAM_INFO
	.align		4
.L_13:
        /*0018*/ 	.byte	0x04, 0x17
        /*001a*/ 	.short	(.L_15 - .L_14)
.L_14:
        /*001c*/ 	.word	0x00000000
        /*0020*/ 	.short	0x0002
        /*0022*/ 	.short	0x0010
        /*0024*/ 	.byte	0x00, 0xf5, 0x21, 0x00


	//----- nvinfo : EIATTR_KPARAM_INFO
	.align		4
.L_15:
        /*0028*/ 	.byte	0x04, 0x17
        /*002a*/ 	.short	(.L_17 - .L_16)
.L_16:
        /*002c*/ 	.word	0x00000000
        /*0030*/ 	.short	0x0001
        /*0032*/ 	.short	0x0008
        /*0034*/ 	.byte	0x00, 0xf5, 0x21, 0x00


	//----- nvinfo : EIATTR_KPARAM_INFO
	.align		4
.L_17:
        /*0038*/ 	.byte	0x04, 0x17
        /*003a*/ 	.short	(.L_19 - .L_18)
.L_18:
        /*003c*/ 	.word	0x00000000
        /*0040*/ 	.short	0x0000
        /*0042*/ 	.short	0x0000
        /*0044*/ 	.byte	0x00, 0xf5, 0x21, 0x00


	//----- nvinfo : EIATTR_SPARSE_MMA_MASK
	.align		4
.L_19:
        /*0048*/ 	.byte	0x03, 0x50
        /*004a*/ 	.short	0x0000


	//----- nvinfo : EIATTR_MAXREG_COUNT
	.align		4
        /*004c*/ 	.byte	0x03, 0x1b
        /*004e*/ 	.short	0x00ff


	//----- nvinfo : EIATTR_NUM_BARRIERS
	.align		4
        /*0050*/ 	.byte	0x02, 0x4c
        /*0052*/ 	.byte	0x01
	.zero		1


	//----- nvinfo : EIATTR_MERCURY_ISA_VERSION
	.align		4
        /*0054*/ 	.byte	0x03, 0x5f
        /*0056*/ 	.short	0x0101


	//----- nvinfo : EIATTR_UNUSED_LOAD_BYTE_OFFSET
	.align		4
        /*0058*/ 	.byte	0x04, 0x44
        /*005a*/ 	.short	(.L_21 - .L_20)


	//   ....[0]....
.L_20:
        /*005c*/ 	.word	0x00001b50
        /*0060*/ 	.word	0x0000f0ff


	//----- nvinfo : EIATTR_VRC_CTA_INIT_COUNT
	.align		4
.L_21:
        /*0064*/ 	.byte	0x02, 0x4a
	.zero		1
	.zero		1


	//----- nvinfo : EIATTR_EXIT_INSTR_OFFSETS
	.align		4
        /*0068*/ 	.byte	0x04, 0x1c
        /*006a*/ 	.short	(.L_23 - .L_22)


	//   ....[0]....
.L_22:
        /*006c*/ 	.word	0x00000040


	//   ....[1]....
        /*0070*/ 	.word	0x00001c30


	//----- nvinfo : EIATTR_CRS_STACK_SIZE
	.align		4
.L_23:
        /*0074*/ 	.byte	0x04, 0x1e
        /*0076*/ 	.short	(.L_25 - .L_24)
.L_24:
        /*0078*/ 	.word	0x00000000


	//----- nvinfo : EIATTR_CBANK_PARAM_SIZE
	.align		4
.L_25:
        /*007c*/ 	.byte	0x03, 0x19
        /*007e*/ 	.short	0x001c


	//----- nvinfo : EIATTR_PARAM_CBANK
	.align		4
        /*0080*/ 	.byte	0x04, 0x0a
        /*0082*/ 	.short	(.L_27 - .L_26)
	.align		4
.L_26:
        /*0084*/ 	.word	index@(.nv.constant0._Z17get_accelerationsPfS_S_i)
        /*0088*/ 	.short	0x0380
        /*008a*/ 	.short	0x001c


	//----- nvinfo : EIATTR_SW_WAR
	.align		4
.L_27:
        /*008c*/ 	.byte	0x04, 0x36
        /*008e*/ 	.short	(.L_29 - .L_28)
.L_28:
        /*0090*/ 	.word	0x00000008
.L_29:


//--------------------- .nv.callgraph             --------------------------
	.section	.nv.callgraph,"",@"SHT_CUDA_CALLGRAPH"
	.align	4
	.sectionentsize	8
	.align		4
        /*0000*/ 	.word	0x00000000
	.align		4
        /*0004*/ 	.word	0xffffffff
	.align		4
        /*0008*/ 	.word	0x00000000
	.align		4
        /*000c*/ 	.word	0xfffffffe
	.align		4
        /*0010*/ 	.word	0x00000000
	.align		4
        /*0014*/ 	.word	0xfffffffd
	.align		4
        /*0018*/ 	.word	0x00000000
	.align		4
        /*001c*/ 	.word	0xfffffffc


//--------------------- .text._Z17get_accelerationsPfS_S_i --------------------------
	.section	.text._Z17get_accelerationsPfS_S_i,"ax",@progbits
	.align	128
        .global         _Z17get_accelerationsPfS_S_i
        .type           _Z17get_accelerationsPfS_S_i,@function
        .size           _Z17get_accelerationsPfS_S_i,(.L_x_71 - _Z17get_accelerationsPfS_S_i)
        .other          _Z17get_accelerationsPfS_S_i,@"STO_CUDA_ENTRY STV_DEFAULT"
_Z17get_accelerationsPfS_S_i:
.text._Z17get_accelerationsPfS_S_i:
[----:B------:R-:W-:Y:S08]  /*0000*/  LDC R1, c[0x0][0x37c] ;  /* 0x0000df00ff017b82 */ /* 0x000ff00000000800 */
[----:B------:R-:W0:Y:S08]  /*0010*/  S2UR UR4, SR_CTAID.X ;  /* 0x00000000000479c3 */ /* 0x000e300000002500 */
[----:B------:R-:W0:Y:S02]  /*0020*/  LDC R0, c[0x0][0x398] ;  /* 0x0000e600ff007b82 */ /* 0x000e240000000800 */
[----:B0-----:R-:W-:-:S13]  /*0030*/  ISETP.LE.AND P0, PT, R0, UR4, PT ;  /* 0x0000000400007c0c */ /* 0x001fda000bf03270 */
[----:B------:R-:W-:Y:S05]  /*0040*/  @P0 EXIT ;  /* 0x000000000000094d */ /* 0x000fea0003800000 */
[----:B------:R-:W0:Y:S01]  /*0050*/  LDCU UR6, c[0x0][0x360] ;  /* 0x00006c00ff0677ac */ /* 0x000e220008000800 */
[----:B------:R-:W1:Y:S01]  /*0060*/  S2R R41, SR_TID.X ;  /* 0x0000000000297919 */ /* 0x000e620000002100 */
[----:B------:R-:W2:Y:S01]  /*0070*/  LDC R40, c[0x0][0x370] ;  /* 0x0000dc00ff287b82 */ /* 0x000ea20000000800 */
[----:B------:R-:W-:Y:S01]  /*0080*/  IMAD.U32 R39, RZ, RZ, UR4 ;  /* 0x00000004ff277e24 */ /* 0x000fe2000f8e00ff */
[----:B------:R-:W3:Y:S06]  /*0090*/  LDCU.64 UR8, c[0x0][0x358] ;  /* 0x00006b00ff0877ac */ /* 0x000eec0008000a00 */
.L_x_56:
[----:B01234-:R-:W4:Y:S01]  /*00a0*/  LDC.64 R2, c[0x0][0x388] ;  /* 0x0000e200ff027b82 */ /* 0x01ff220000000a00 */
[----:B------:R-:W-:Y:S01]  /*00b0*/  IMAD R38, R39, 0x3, RZ ;  /* 0x0000000327267824 */ /* 0x000fe200078e02ff */
[----:B------:R-:W0:Y:S01]  /*00c0*/  LDCU UR4, c[0x0][0x398] ;  /* 0x00007300ff0477ac */ /* 0x000e220008000800 */
[----:B------:R-:W0:Y:S02]  /*00d0*/  LDCU UR7, c[0x0][0x398] ;  /* 0x00007300ff0777ac */ /* 0x000e240008000800 */
[----:B----4-:R-:W-:-:S05]  /*00e0*/  IMAD.WIDE R2, R38, 0x4, R2 ;  /* 0x0000000426027825 */ /* 0x010fca00078e0202 */
[----:B---3-5:R3:W5:Y:S04]  /*00f0*/  LDG.E R37, desc[UR8][R2.64] ;  /* 0x0000000802257981 */ /* 0x028768000c1e1900 */
[----:B------:R3:W5:Y:S04]  /*0100*/  LDG.E R36, desc[UR8][R2.64+0x4] ;  /* 0x0000040802247981 */ /* 0x000768000c1e1900 */
[----:B------:R3:W5:Y:S01]  /*0110*/  LDG.E R11, desc[UR8][R2.64+0x8] ;  /* 0x00000808020b7981 */ /* 0x000762000c1e1900 */
[----:B--2---:R-:W-:Y:S01]  /*0120*/  IMAD.IADD R39, R40, 0x1, R39 ;  /* 0x0000000128277824 */ /* 0x004fe200078e0227 */
[----:B------:R-:W-:Y:S01]  /*0130*/  BSSY.RECONVERGENT B2, `(.L_x_0) ;  /* 0x00000c9000027945 */ /* 0x000fe20003800200 */
[----:B-1----:R-:W-:-:S03]  /*0140*/  IMAD.MOV.U32 R10, RZ, RZ, R41 ;  /* 0x000000ffff0a7224 */ /* 0x002fc600078e0029 */
[----:B0-----:R-:W-:-:S13]  /*0150*/  ISETP.GE.AND P2, PT, R39, UR4, PT ;  /* 0x0000000427007c0c */ /* 0x001fda000bf46270 */
.L_x_26:
[----:B0-----:R-:W0:Y:S01]  /*0160*/  LDCU UR4, c[0x0][0x398] ;  /* 0x00007300ff0477ac */ /* 0x001e220008000800 */
[----:B------:R-:W-:Y:S01]  /*0170*/  BSSY.RECONVERGENT B1, `(.L_x_1) ;  /* 0x00000c1000017945 */ /* 0x000fe20003800200 */
[----:B0-----:R-:W-:-:S13]  /*0180*/  ISETP.GE.AND P0, PT, R10, UR4, PT ;  /* 0x000000040a007c0c */ /* 0x001fda000bf06270 */
[----:B------:R-:W-:Y:S05]  /*0190*/  @P0 BRA `(.L_x_2) ;  /* 0x0000000800f80947 */ /* 0x000fea0003800000 */
[----:B---3--:R-:W0:Y:S01]  /*01a0*/  LDC.64 R2, c[0x0][0x388] ;  /* 0x0000e200ff027b82 */ /* 0x008e220000000a00 */
[----:B------:R-:W-:Y:S01]  /*01b0*/  IMAD R5, R10, 0x3, RZ ;  /* 0x000000030a057824 */ /* 0x000fe200078e02ff */
[----:B------:R-:W-:Y:S01]  /*01c0*/  BSSY.RECONVERGENT B0, `(.L_x_3) ;  /* 0x00000b4000007945 */ /* 0x000fe20003800200 */
[----:B------:R-:W-:Y:S02]  /*01d0*/  IMAD.MOV.U32 R7, RZ, RZ, RZ ;  /* 0x000000ffff077224 */ /* 0x000fe400078e00ff */
[----:B------:R-:W-:-:S03]  /*01e0*/  IMAD.MOV.U32 R6, RZ, RZ, R10 ;  /* 0x000000ffff067224 */ /* 0x000fc600078e000a */
[----:B------:R-:W1:Y:S01]  /*01f0*/  LDC.64 R8, c[0x0][0x390] ;  /* 0x0000e400ff087b82 */ /* 0x000e620000000a00 */
[----:B0-----:R-:W-:Y:S01]  /*0200*/  IMAD.WIDE.U32 R2, R5, 0x4, R2 ;  /* 0x0000000405027825 */ /* 0x001fe200078e0002 */
[----:B------:R-:W-:Y:S02]  /*0210*/  CS2R R4, SRZ ;  /* 0x0000000000047805 */ /* 0x000fe4000001ff00 */
[----:B------:R-:W-:Y:S01]  /*0220*/  IADD3 R12, P0, PT, R2, 0x4, RZ ;  /* 0x00000004020c7810 */ /* 0x000fe20007f1e0ff */
[----:B-1----:R-:W-:-:S04]  /*0230*/  IMAD.WIDE.U32 R8, R10, 0x4, R8 ;  /* 0x000000040a087825 */ /* 0x002fc800078e0008 */
[----:B------:R-:W-:-:S08]  /*0240*/  IMAD.X R13, RZ, RZ, R3, P0 ;  /* 0x000000ffff0d7224 */ /* 0x000fd000000e0603 */
.L_x_25:
[----:B------:R-:W2:Y:S04]  /*0250*/  LDG.E R0, desc[UR8][R12.64+-0x4] ;  /* 0xfffffc080c007981 */ /* 0x000ea8000c1e1900 */
[----:B------:R-:W3:Y:S04]  /*0260*/  LDG.E R3, desc[UR8][R12.64] ;  /* 0x000000080c037981 */ /* 0x000ee8000c1e1900 */
[----:B------:R-:W4:Y:S01]  /*0270*/  LDG.E R14, desc[UR8][R12.64+0x4] ;  /* 0x000004080c0e7981 */ /* 0x000f22000c1e1900 */
[----:B------:R-:W-:Y:S01]  /*0280*/  VIADD R6, R6, 0x400 ;  /* 0x0000040006067836 */ /* 0x000fe20000000000 */
[----:B------:R-:W-:Y:S01]  /*0290*/  BSSY.RECONVERGENT B3, `(.L_x_4) ;  /* 0x000000c000037945 */ /* 0x000fe20003800200 */
[----:B------:R-:W-:Y:S01]  /*02a0*/  IMAD.MOV.U32 R44, RZ, RZ, RZ ;  /* 0x000000ffff2c7224 */ /* 0x000fe200078e00ff */
[----:B------:R-:W-:-:S02]  /*02b0*/  MOV R45, 0x40000000 ;  /* 0x40000000002d7802 */ /* 0x000fc40000000f00 */
[----:B------:R-:W-:Y:S02]  /*02c0*/  ISETP.GE.AND P3, PT, R6, UR7, PT ;  /* 0x0000000706007c0c */ /* 0x000fe4000bf66270 */
[----:B------:R-:W-:Y:S01]  /*02d0*/  MOV R42, 0x350 ;  /* 0x00000350002a7802 */ /* 0x000fe20000000f00 */
[----:B--2--5:R-:W-:-:S04]  /*02e0*/  FADD R0, -R37, R0 ;  /* 0x0000000025007221 */ /* 0x024fc80000000100 */
[----:B------:R-:W0:Y:S01]  /*02f0*/  F2F.F64.F32 R18, R0 ;  /* 0x0000000000127310 */ /* 0x000e220000201800 */
[----:B---3--:R-:W-:Y:S01]  /*0300*/  FADD R2, -R36, R3 ;  /* 0x0000000324027221 */ /* 0x008fe20000000100 */
[----:B----4-:R-:W-:Y:S01]  /*0310*/  FADD R3, -R11, R14 ;  /* 0x0000000e0b037221 */ /* 0x010fe20000000100 */
[----:B0-----:R-:W-:-:S10]  /*0320*/  DADD R22, -RZ, |R18| ;  /* 0x00000000ff167229 */ /* 0x001fd40000000512 */
[----:B------:R-:W-:-:S07]  /*0330*/  IMAD.MOV.U32 R43, RZ, RZ, R23 ;  /* 0x000000ffff2b7224 */ /* 0x000fce00078e0017 */
[----:B------:R-:W-:Y:S05]  /*0340*/  CALL.REL.NOINC `($_Z17get_accelerationsPfS_S_i$__internal_accurate_pow) ;  /* 0x0000001c00d87944 */ /* 0x000fea0003c00000 */
[----:B------:R-:W-:Y:S05]  /*0350*/  BSYNC.RECONVERGENT B3 ;  /* 0x0000000000037941 */ /* 0x000fea0003800200 */
.L_x_4:
[----:B------:R-:W-:Y:S01]  /*0360*/  DADD R16, R18, 2 ;  /* 0x4000000012107429 */ /* 0x000fe20000000000 */
[----:B------:R-:W0:Y:S01]  /*0370*/  F2F.F64.F32 R14, R2 ;  /* 0x00000002000e7310 */ /* 0x000e220000201800 */
[----:B------:R-:W-:Y:S01]  /*0380*/  FSETP.NEU.AND P0, PT, R0, RZ, PT ;  /* 0x000000ff0000720b */ /* 0x000fe20003f0d000 */
[----:B------:R-:W-:Y:S07]  /*0390*/  BSSY.RECONVERGENT B3, `(.L_x_5) ;  /* 0x000000e000037945 */ /* 0x000fee0003800200 */
[----:B------:R-:W-:-:S02]  /*03a0*/  LOP3.LUT R16, R17, 0x7ff00000, RZ, 0xc0, !PT ;  /* 0x7ff0000011107812 */ /* 0x000fc400078ec0ff */
[----:B------:R-:W-:Y:S02]  /*03b0*/  FSEL R17, R26, RZ, P0 ;  /* 0x000000ff1a117208 */ /* 0x000fe40000000000 */
[----:B------:R-:W-:Y:S01]  /*03c0*/  ISETP.NE.AND P1, PT, R16, 0x7ff00000, PT ;  /* 0x7ff000001000780c */ /* 0x000fe20003f25270 */
[----:B0-----:R-:W-:Y:S01]  /*03d0*/  DADD R42, -RZ, |R14| ;  /* 0x00000000ff2a7229 */ /* 0x001fe2000000050e */
[----:B------:R-:W-:-:S09]  /*03e0*/  FSEL R16, R20, RZ, P0 ;  /* 0x000000ff14107208 */ /* 0x000fd20000000000 */
[----:B------:R-:W-:Y:S02]  /*03f0*/  IMAD.MOV.U32 R22, RZ, RZ, R42 ;  /* 0x000000ffff167224 */ /* 0x000fe400078e002a */
[----:B------:R-:W-:Y:S05]  /*0400*/  @P1 BRA `(.L_x_6) ;  /* 0x0000000000181947 */ /* 0x000fea0003800000 */
[----:B------:R-:W-:-:S13]  /*0410*/  FSETP.NAN.AND P0, PT, R0, R0, PT ;  /* 0x000000000000720b */ /* 0x000fda0003f08000 */
[----:B------:R-:W-:Y:S01]  /*0420*/  @P0 DADD R16, R18, 2 ;  /* 0x4000000012100429 */ /* 0x000fe20000000000 */
[----:B------:R-:W-:Y:S10]  /*0430*/  @P0 BRA `(.L_x_6) ;  /* 0x00000000000c0947 */ /* 0x000ff40003800000 */
[----:B------:R-:W-:-:S14]  /*0440*/  DSETP.NEU.AND P0, PT, |R18|, +INF , PT ;  /* 0x7ff000001200742a */ /* 0x000fdc0003f0d200 */
[----:B------:R-:W-:Y:S02]  /*0450*/  @!P0 IMAD.MOV.U32 R16, RZ, RZ, 0x0 ;  /* 0x00000000ff108424 */ /* 0x000fe400078e00ff */
[----:B------:R-:W-:-:S07]  /*0460*/  @!P0 IMAD.MOV.U32 R17, RZ, RZ, 0x7ff00000 ;  /* 0x7ff00000ff118424 */ /* 0x000fce00078e00ff */
.L_x_6:
[----:B------:R-:W-:Y:S05]  /*0470*/  BSYNC.RECONVERGENT B3 ;  /* 0x0000000000037941 */ /* 0x000fea0003800200 */
.L_x_5:
[----:B------:R-:W-:Y:S01]  /*0480*/  BSSY.RECONVERGENT B3, `(.L_x_7) ;  /* 0x0000004000037945 */ /* 0x000fe20003800200 */
[----:B------:R-:W-:Y:S01]  /*0490*/  IMAD.MOV.U32 R45, RZ, RZ, 0x40000000 ;  /* 0x40000000ff2d7424 */ /* 0x000fe200078e00ff */
[----:B------:R-:W-:-:S07]  /*04a0*/  MOV R42, 0x4c0 ;  /* 0x000004c0002a7802 */ /* 0x000fce0000000f00 */
[----:B------:R-:W-:Y:S05]  /*04b0*/  CALL.REL.NOINC `($_Z17get_accelerationsPfS_S_i$__internal_accurate_pow) ;  /* 0x0000001c007c7944 */ /* 0x000fea0003c00000 */
[----:B------:R-:W-:Y:S05]  /*04c0*/  BSYNC.RECONVERGENT B3 ;  /* 0x0000000000037941 */ /* 0x000fea0003800200 */
.L_x_7:
[----:B------:R-:W-:Y:S01]  /*04d0*/  DADD R18, R14, 2 ;  /* 0x400000000e127429 */ /* 0x000fe20000000000 */
[----:B------:R-:W-:Y:S01]  /*04e0*/  FSETP.NEU.AND P1, PT, R2, RZ, PT ;  /* 0x000000ff0200720b */ /* 0x000fe20003f2d000 */
[----:B------:R-:W-:Y:S01]  /*04f0*/  BSSY.RECONVERGENT B3, `(.L_x_8) ;  /* 0x0000011000037945 */ /* 0x000fe20003800200 */
[----:B------:R-:W-:Y:S02]  /*0500*/  FSETP.NEU.AND P5, PT, R0, 1, PT ;  /* 0x3f8000000000780b */ /* 0x000fe40003fad000 */
[----:B------:R-:W-:Y:S02]  /*0510*/  FSETP.NEU.AND P0, PT, R2, 1, PT ;  /* 0x3f8000000200780b */ /* 0x000fe40003f0d000 */
[----:B------:R-:W-:Y:S02]  /*0520*/  FSEL R20, R20, RZ, P1 ;  /* 0x000000ff14147208 */ /* 0x000fe40000800000 */
[----:B------:R-:W-:Y:S02]  /*0530*/  FSEL R16, R16, RZ, P5 ;  /* 0x000000ff10107208 */ /* 0x000fe40002800000 */
[----:B------:R-:W-:-:S02]  /*0540*/  LOP3.LUT R21, R19, 0x7ff00000, RZ, 0xc0, !PT ;  /* 0x7ff0000013157812 */ /* 0x000fc400078ec0ff */
[----:B------:R0:W1:Y:S01]  /*0550*/  F2F.F64.F32 R18, R3 ;  /* 0x0000000300127310 */ /* 0x0000620000201800 */
[----:B------:R-:W-:Y:S02]  /*0560*/  FSEL R17, R17, 1.875, P5 ;  /* 0x3ff0000011117808 */ /* 0x000fe40002800000 */
[----:B------:R-:W-:Y:S02]  /*0570*/  ISETP.NE.AND P4, PT, R21, 0x7ff00000, PT ;  /* 0x7ff000001500780c */ /* 0x000fe40003f85270 */
[----:B------:R-:W-:-:S11]  /*0580*/  FSEL R21, R26, RZ, P1 ;  /* 0x000000ff1a157208 */ /* 0x000fd60000800000 */
[----:B01----:R-:W-:Y:S05]  /*0590*/  @P4 BRA `(.L_x_9) ;  /* 0x0000000000184947 */ /* 0x003fea0003800000 */
[----:B------:R-:W-:-:S13]  /*05a0*/  FSETP.NAN.AND P1, PT, R2, R2, PT ;  /* 0x000000020200720b */ /* 0x000fda0003f28000 */
[----:B------:R-:W-:Y:S01]  /*05b0*/  @P1 DADD R20, R14, 2 ;  /* 0x400000000e141429 */ /* 0x000fe20000000000 */
[----:B------:R-:W-:Y:S10]  /*05c0*/  @P1 BRA `(.L_x_9) ;  /* 0x00000000000c1947 */ /* 0x000ff40003800000 */
[----:B------:R-:W-:-:S14]  /*05d0*/  DSETP.NEU.AND P1, PT, |R14|, +INF , PT ;  /* 0x7ff000000e00742a */ /* 0x000fdc0003f2d200 */
[----:B------:R-:W-:Y:S02]  /*05e0*/  @!P1 IMAD.MOV.U32 R20, RZ, RZ, 0x0 ;  /* 0x00000000ff149424 */ /* 0x000fe400078e00ff */
[----:B------:R-:W-:-:S07]  /*05f0*/  @!P1 IMAD.MOV.U32 R21, RZ, RZ, 0x7ff00000 ;  /* 0x7ff00000ff159424 */ /* 0x000fce00078e00ff */
.L_x_9:
[----:B------:R-:W-:Y:S05]  /*0600*/  BSYNC.RECONVERGENT B3 ;  /* 0x0000000000037941 */ /* 0x000fea0003800200 */
.L_x_8:
[----:B------:R-:W-:Y:S01]  /*0610*/  DADD R42, -RZ, |R18| ;  /* 0x00000000ff2a7229 */ /* 0x000fe20000000512 */
[----:B------:R-:W-:Y:S01]  /*0620*/  FSEL R14, R20, RZ, P0 ;  /* 0x000000ff140e7208 */ /* 0x000fe20000000000 */
[----:B------:R-:W-:Y:S01]  /*0630*/  BSSY.RECONVERGENT B3, `(.L_x_10) ;  /* 0x0000007000037945 */ /* 0x000fe20003800200 */
[----:B------:R-:W-:Y:S01]  /*0640*/  FSEL R15, R21, 1.875, P0 ;  /* 0x3ff00000150f7808 */ /* 0x000fe20000000000 */
[----:B------:R-:W-:-:S05]  /*0650*/  IMAD.MOV.U32 R45, RZ, RZ, 0x40000000 ;  /* 0x40000000ff2d7424 */ /* 0x000fca00078e00ff */
[----:B------:R-:W-:Y:S01]  /*0660*/  DADD R14, R16, R14 ;  /* 0x00000000100e7229 */ /* 0x000fe2000000000e */
[----:B------:R-:W-:Y:S01]  /*0670*/  IMAD.MOV.U32 R22, RZ, RZ, R42 ;  /* 0x000000ffff167224 */ /* 0x000fe200078e002a */
[----:B------:R-:W-:-:S09]  /*0680*/  MOV R42, 0x6a0 ;  /* 0x000006a0002a7802 */ /* 0x000fd20000000f00 */
[----:B------:R-:W-:Y:S05]  /*0690*/  CALL.REL.NOINC `($_Z17get_accelerationsPfS_S_i$__internal_accurate_pow) ;  /* 0x0000001c00047944 */ /* 0x000fea0003c00000 */
[----:B------:R-:W-:Y:S05]  /*06a0*/  BSYNC.RECONVERGENT B3 ;  /* 0x0000000000037941 */ /* 0x000fea0003800200 */
.L_x_10:
[----:B------:R-:W-:Y:S01]  /*06b0*/  DADD R16, R18, 2 ;  /* 0x4000000012107429 */ /* 0x000fe20000000000 */
[C---:B------:R-:W-:Y:S01]  /*06c0*/  FSETP.NEU.AND P0, PT, R3.reuse, RZ, PT ;  /* 0x000000ff0300720b */ /* 0x040fe20003f0d000 */
[----:B------:R-:W-:Y:S01]  /*06d0*/  BSSY.RECONVERGENT B3, `(.L_x_11) ;  /* 0x000000d000037945 */ /* 0x000fe20003800200 */
[----:B------:R-:W-:Y:S02]  /*06e0*/  FSETP.NEU.AND P4, PT, R3, 1, PT ;  /* 0x3f8000000300780b */ /* 0x000fe40003f8d000 */
[----:B------:R-:W-:Y:S02]  /*06f0*/  FSEL R20, R20, RZ, P0 ;  /* 0x000000ff14147208 */ /* 0x000fe40000000000 */
[----:B------:R-:W-:-:S03]  /*0700*/  FSEL R21, R26, RZ, P0 ;  /* 0x000000ff1a157208 */ /* 0x000fc60000000000 */
[----:B------:R-:W-:-:S04]  /*0710*/  LOP3.LUT R16, R17, 0x7ff00000, RZ, 0xc0, !PT ;  /* 0x7ff0000011107812 */ /* 0x000fc800078ec0ff */
[----:B------:R-:W-:-:S13]  /*0720*/  ISETP.NE.AND P1, PT, R16, 0x7ff00000, PT ;  /* 0x7ff000001000780c */ /* 0x000fda0003f25270 */
[----:B------:R-:W-:Y:S05]  /*0730*/  @P1 BRA `(.L_x_12) ;  /* 0x0000000000181947 */ /* 0x000fea0003800000 */
[----:B------:R-:W-:-:S13]  /*0740*/  FSETP.NAN.AND P0, PT, R3, R3, PT ;  /* 0x000000030300720b */ /* 0x000fda0003f08000 */
[----:B------:R-:W-:Y:S01]  /*0750*/  @P0 DADD R20, R18, 2 ;  /* 0x4000000012140429 */ /* 0x000fe20000000000 */
[----:B------:R-:W-:Y:S10]  /*0760*/  @P0 BRA `(.L_x_12) ;  /* 0x00000000000c0947 */ /* 0x000ff40003800000 */
[----:B------:R-:W-:-:S14]  /*0770*/  DSETP.NEU.AND P0, PT, |R18|, +INF , PT ;  /* 0x7ff000001200742a */ /* 0x000fdc0003f0d200 */
[----:B------:R-:W-:Y:S01]  /*0780*/  @!P0 MOV R20, 0x0 ;  /* 0x0000000000148802 */ /* 0x000fe20000000f00 */
[----:B------:R-:W-:-:S07]  /*0790*/  @!P0 IMAD.MOV.U32 R21, RZ, RZ, 0x7ff00000 ;  /* 0x7ff00000ff158424 */ /* 0x000fce00078e00ff */
.L_x_12:
[----:B------:R-:W-:Y:S05]  /*07a0*/  BSYNC.RECONVERGENT B3 ;  /* 0x0000000000037941 */ /* 0x000fea0003800200 */
.L_x_11:
[----:B------:R-:W-:Y:S01]  /*07b0*/  FSEL R16, R20, RZ, P4 ;  /* 0x000000ff14107208 */ /* 0x000fe20002000000 */
[----:B------:R-:W-:Y:S01]  /*07c0*/  BSSY.RECONVERGENT B3, `(.L_x_13) ;  /* 0x000000e000037945 */ /* 0x000fe20003800200 */
[----:B------:R-:W-:-:S06]  /*07d0*/  FSEL R17, R21, 1.875, P4 ;  /* 0x3ff0000015117808 */ /* 0x000fcc0002000000 */
[----:B------:R-:W-:-:S08]  /*07e0*/  DADD R14, R14, R16 ;  /* 0x000000000e0e7229 */ /* 0x000fd00000000010 */
[----:B------:R-:W-:-:S14]  /*07f0*/  DSETP.NEU.AND P0, PT, R14, RZ, PT ;  /* 0x000000ff0e00722a */ /* 0x000fdc0003f0d000 */
[----:B------:R-:W-:Y:S01]  /*0800*/  @!P0 CS2R R20, SRZ ;  /* 0x0000000000148805 */ /* 0x000fe2000001ff00 */
[----:B------:R-:W-:Y:S06]  /*0810*/  @!P0 BRA `(.L_x_14) ;  /* 0x0000000000208947 */ /* 0x000fec0003800000 */
[----:B------:R-:W-:Y:S01]  /*0820*/  DADD R22, -RZ, |R14| ;  /* 0x00000000ff167229 */ /* 0x000fe2000000050e */
[----:B------:R-:W-:Y:S01]  /*0830*/  ISETP.GE.AND P0, PT, R15, RZ, PT ;  /* 0x000000ff0f00720c */ /* 0x000fe20003f06270 */
[----:B------:R-:W-:Y:S01]  /*0840*/  IMAD.MOV.U32 R45, RZ, RZ, 0x3ff80000 ;  /* 0x3ff80000ff2d7424 */ /* 0x000fe200078e00ff */
[----:B------:R-:W-:-:S07]  /*0850*/  MOV R42, 0x880 ;  /* 0x00000880002a7802 */ /* 0x000fce0000000f00 */
[----:B------:R-:W-:-:S07]  /*0860*/  IMAD.MOV.U32 R43, RZ, RZ, R23 ;  /* 0x000000ffff2b7224 */ /* 0x000fce00078e0017 */
[----:B------:R-:W-:Y:S05]  /*0870*/  CALL.REL.NOINC `($_Z17get_accelerationsPfS_S_i$__internal_accurate_pow) ;  /* 0x00000018008c7944 */ /* 0x000fea0003c00000 */
[----:B------:R-:W-:Y:S02]  /*0880*/  FSEL R20, R20, RZ, P0 ;  /* 0x000000ff14147208 */ /* 0x000fe40000000000 */
[----:B------:R-:W-:-:S07]  /*0890*/  FSEL R21, R26, -QNAN , P0 ;  /* 0xfff800001a157808 */ /* 0x000fce0000000000 */
.L_x_14:
[----:B------:R-:W-:Y:S05]  /*08a0*/  BSYNC.RECONVERGENT B3 ;  /* 0x0000000000037941 */ /* 0x000fea0003800200 */
.L_x_13:
[C---:B------:R-:W-:Y:S01]  /*08b0*/  DADD R16, R14.reuse, 1.5 ;  /* 0x3ff800000e107429 */ /* 0x040fe20000000000 */
[----:B------:R-:W-:Y:S01]  /*08c0*/  BSSY.RECONVERGENT B3, `(.L_x_15) ;  /* 0x000000b000037945 */ /* 0x000fe20003800200 */
[----:B------:R-:W-:-:S08]  /*08d0*/  DSETP.NEU.AND P1, PT, R14, 1, PT ;  /* 0x3ff000000e00742a */ /* 0x000fd00003f2d000 */
[----:B------:R-:W-:-:S04]  /*08e0*/  LOP3.LUT R16, R17, 0x7ff00000, RZ, 0xc0, !PT ;  /* 0x7ff0000011107812 */ /* 0x000fc800078ec0ff */
[----:B------:R-:W-:-:S13]  /*08f0*/  ISETP.NE.AND P0, PT, R16, 0x7ff00000, PT ;  /* 0x7ff000001000780c */ /* 0x000fda0003f05270 */
[----:B------:R-:W-:Y:S05]  /*0900*/  @P0 BRA `(.L_x_16) ;  /* 0x0000000000180947 */ /* 0x000fea0003800000 */
[----:B------:R-:W-:-:S14]  /*0910*/  DSETP.NAN.AND P0, PT, R14, R14, PT ;  /* 0x0000000e0e00722a */ /* 0x000fdc0003f08000 */
[----:B------:R-:W-:Y:S01]  /*0920*/  @P0 DADD R20, R14, 1.5 ;  /* 0x3ff800000e140429 */ /* 0x000fe20000000000 */
[----:B------:R-:W-:Y:S10]  /*0930*/  @P0 BRA `(.L_x_16) ;  /* 0x00000000000c0947 */ /* 0x000ff40003800000 */
[----:B------:R-:W-:-:S14]  /*0940*/  DSETP.NEU.AND P0, PT, |R14|, +INF , PT ;  /* 0x7ff000000e00742a */ /* 0x000fdc0003f0d200 */
[----:B------:R-:W-:Y:S02]  /*0950*/  @!P0 IMAD.MOV.U32 R20, RZ, RZ, 0x0 ;  /* 0x00000000ff148424 */ /* 0x000fe400078e00ff */
[----:B------:R-:W-:-:S07]  /*0960*/  @!P0 IMAD.MOV.U32 R21, RZ, RZ, 0x7ff00000 ;  /* 0x7ff00000ff158424 */ /* 0x000fce00078e00ff */
.L_x_16:
[----:B------:R-:W-:Y:S05]  /*0970*/  BSYNC.RECONVERGENT B3 ;  /* 0x0000000000037941 */ /* 0x000fea0003800200 */
.L_x_15:
[----:B------:R-:W-:Y:S01]  /*0980*/  FSEL R15, R21, 1.875, P1 ;  /* 0x3ff00000150f7808 */ /* 0x000fe20000800000 */
[----:B------:R-:W-:Y:S01]  /*0990*/  BSSY.RECONVERGENT B3, `(.L_x_17) ;  /* 0x0000031000037945 */ /* 0x000fe20003800200 */
[----:B------:R-:W-:-:S04]  /*09a0*/  FSEL R14, R20, RZ, P1 ;  /* 0x000000ff140e7208 */ /* 0x000fc80000800000 */
[----:B------:R-:W0:Y:S02]  /*09b0*/  F2F.F32.F64 R15, R14 ;  /* 0x0000000e000f7310 */ /* 0x000e240000301000 */
[----:B0-----:R-:W-:-:S13]  /*09c0*/  FSETP.GT.AND P0, PT, R15, RZ, PT ;  /* 0x000000ff0f00720b */ /* 0x001fda0003f04000 */
[----:B------:R-:W-:Y:S05]  /*09d0*/  @!P0 BRA `(.L_x_18) ;  /* 0x0000000000b08947 */ /* 0x000fea0003800000 */
[----:B------:R-:W0:Y:S01]  /*09e0*/  MUFU.RCP R14, R15 ;  /* 0x0000000f000e7308 */ /* 0x000e220000001000 */
[----:B------:R-:W-:Y:S07]  /*09f0*/  BSSY.RECONVERGENT B4, `(.L_x_19) ;  /* 0x000000b000047945 */ /* 0x000fee0003800200 */
[----:B------:R-:W1:Y:S01]  /*0a00*/  FCHK P0, R0, R15 ;  /* 0x0000000f00007302 */ /* 0x000e620000000000 */
[----:B0-----:R-:W-:-:S04]  /*0a10*/  FFMA R17, -R15, R14, 1 ;  /* 0x3f8000000f117423 */ /* 0x001fc8000000010e */
[----:B------:R-:W-:-:S04]  /*0a20*/  FFMA R17, R14, R17, R14 ;  /* 0x000000110e117223 */ /* 0x000fc8000000000e */
[----:B------:R-:W-:-:S04]  /*0a30*/  FFMA R14, R0, R17, RZ ;  /* 0x00000011000e7223 */ /* 0x000fc800000000ff */
[----:B------:R-:W-:-:S04]  /*0a40*/  FFMA R16, -R15, R14, R0 ;  /* 0x0000000e0f107223 */ /* 0x000fc80000000100 */
[----:B------:R-:W-:Y:S01]  /*0a50*/  FFMA R16, R17, R16, R14 ;  /* 0x0000001011107223 */ /* 0x000fe2000000000e */
[----:B-1----:R-:W-:Y:S06]  /*0a60*/  @!P0 BRA `(.L_x_20) ;  /* 0x00000000000c8947 */ /* 0x002fec0003800000 */
[----:B------:R-:W-:-:S07]  /*0a70*/  MOV R16, 0xa90 ;  /* 0x00000a9000107802 */ /* 0x000fce0000000f00 */
[----:B------:R-:W-:Y:S05]  /*0a80*/  CALL.REL.NOINC `($__internal_0_$__cuda_sm3x_div_rn_noftz_f32_slowpath) ;  /* 0x00000010006c7944 */ /* 0x000fea0003c00000 */
[----:B------:R-:W-:-:S07]  /*0a90*/  IMAD.MOV.U32 R16, RZ, RZ, R0 ;  /* 0x000000ffff107224 */ /* 0x000fce00078e0000 */
.L_x_20:
[----:B------:R-:W-:Y:S05]  /*0aa0*/  BSYNC.RECONVERGENT B4 ;  /* 0x0000000000047941 */ /* 0x000fea0003800200 */
.L_x_19:
[----:B------:R-:W2:Y:S01]  /*0ab0*/  LDG.E R14, desc[UR8][R8.64] ;  /* 0x00000008080e7981 */ /* 0x000ea2000c1e1900 */
        /* <DEDUP_REMOVED lines=8> */
[----:B--2---:R-:W-:Y:S01]  /*0b40*/  FFMA R7, R14, R16, R7 ;  /* 0x000000100e077223 */ /* 0x004fe20000000007 */
[----:B-1----:R-:W-:Y:S06]  /*0b50*/  @!P0 BRA `(.L_x_22) ;  /* 0x00000000000c8947 */ /* 0x002fec0003800000 */
[----:B------:R-:W-:Y:S01]  /*0b60*/  IMAD.MOV.U32 R0, RZ, RZ, R2 ;  /* 0x000000ffff007224 */ /* 0x000fe200078e0002 */
[----:B------:R-:W-:-:S07]  /*0b70*/  MOV R16, 0xb90 ;  /* 0x00000b9000107802 */ /* 0x000fce0000000f00 */
[----:B------:R-:W-:Y:S05]  /*0b80*/  CALL.REL.NOINC `($__internal_0_$__cuda_sm3x_div_rn_noftz_f32_slowpath) ;  /* 0x00000010002c7944 */ /* 0x000fea0003c00000 */
.L_x_22:
[----:B------:R-:W-:Y:S05]  /*0b90*/  BSYNC.RECONVERGENT B4 ;  /* 0x0000000000047941 */ /* 0x000fea0003800200 */
.L_x_21:
[----:B------:R-:W0:Y:S01]  /*0ba0*/  MUFU.RCP R2, R15 ;  /* 0x0000000f00027308 */ /* 0x000e220000001000 */
[----:B------:R-:W-:Y:S01]  /*0bb0*/  BSSY.RECONVERGENT B4, `(.L_x_23) ;  /* 0x000000d000047945 */ /* 0x000fe20003800200 */
[----:B------:R-:W-:-:S06]  /*0bc0*/  FFMA R5, R14, R0, R5 ;  /* 0x000000000e057223 */ /* 0x000fcc0000000005 */
[----:B------:R-:W1:Y:S01]  /*0bd0*/  FCHK P0, R3, R15 ;  /* 0x0000000f03007302 */ /* 0x000e620000000000 */
[----:B0-----:R-:W-:-:S04]  /*0be0*/  FFMA R17, -R15, R2, 1 ;  /* 0x3f8000000f117423 */ /* 0x001fc80000000102 */
[----:B------:R-:W-:-:S04]  /*0bf0*/  FFMA R19, R2, R17, R2 ;  /* 0x0000001102137223 */ /* 0x000fc80000000002 */
[----:B------:R-:W-:-:S04]  /*0c00*/  FFMA R2, R3, R19, RZ ;  /* 0x0000001303027223 */ /* 0x000fc800000000ff */
[----:B------:R-:W-:-:S04]  /*0c10*/  FFMA R17, -R15, R2, R3 ;  /* 0x000000020f117223 */ /* 0x000fc80000000103 */
[----:B------:R-:W-:Y:S01]  /*0c20*/  FFMA R17, R19, R17, R2 ;  /* 0x0000001113117223 */ /* 0x000fe20000000002 */
[----:B-1----:R-:W-:Y:S06]  /*0c30*/  @!P0 BRA `(.L_x_24) ;  /* 0x0000000000108947 */ /* 0x002fec0003800000 */
[----:B------:R-:W-:Y:S01]  /*0c40*/  IMAD.MOV.U32 R0, RZ, RZ, R3 ;  /* 0x000000ffff007224 */ /* 0x000fe200078e0003 */
[----:B------:R-:W-:-:S07]  /*0c50*/  MOV R16, 0xc70 ;  /* 0x00000c7000107802 */ /* 0x000fce0000000f00 */
[----:B------:R-:W-:Y:S05]  /*0c60*/  CALL.REL.NOINC `($__internal_0_$__cuda_sm3x_div_rn_noftz_f32_slowpath) ;  /* 0x0000000c00f47944 */ /* 0x000fea0003c00000 */
[----:B------:R-:W-:-:S07]  /*0c70*/  MOV R17, R0 ;  /* 0x0000000000117202 */ /* 0x000fce0000000f00 */
.L_x_24:
[----:B------:R-:W-:Y:S05]  /*0c80*/  BSYNC.RECONVERGENT B4 ;  /* 0x0000000000047941 */ /* 0x000fea0003800200 */
.L_x_23:
[----:B------:R-:W-:-:S07]  /*0c90*/  FFMA R4, R14, R17, R4 ;  /* 0x000000110e047223 */ /* 0x000fce0000000004 */
.L_x_18:
[----:B------:R-:W-:Y:S05]  /*0ca0*/  BSYNC.RECONVERGENT B3 ;  /* 0x0000000000037941 */ /* 0x000fea0003800200 */
.L_x_17:
[----:B------:R-:W-:Y:S02]  /*0cb0*/  IADD3 R8, P1, PT, R8, 0x1000, RZ ;  /* 0x0000100008087810 */ /* 0x000fe40007f3e0ff */
[----:B------:R-:W-:-:S03]  /*0cc0*/  IADD3 R12, P0, PT, R12, 0x3000, RZ ;  /* 0x000030000c0c7810 */ /* 0x000fc60007f1e0ff */
[----:B------:R-:W-:Y:S02]  /*0cd0*/  IMAD.X R9, RZ, RZ, R9, P1 ;  /* 0x000000ffff097224 */ /* 0x000fe400008e0609 */
[----:B------:R-:W-:Y:S01]  /*0ce0*/  IMAD.X R13, RZ, RZ, R13, P0 ;  /* 0x000000ffff0d7224 */ /* 0x000fe200000e060d */
[----:B------:R-:W-:Y:S07]  /*0cf0*/  @!P3 BRA `(.L_x_25) ;  /* 0xfffffff40054b947 */ /* 0x000fee000383ffff */
[----:B------:R-:W-:Y:S05]  /*0d00*/  BSYNC.RECONVERGENT B0 ;  /* 0x0000000000007941 */ /* 0x000fea0003800200 */
.L_x_3:
[----:B------:R-:W0:Y:S01]  /*0d10*/  S2R R3, SR_CgaCtaId ;  /* 0x0000000000037919 */ /* 0x000e220000008800 */
[----:B------:R-:W-:-:S04]  /*0d20*/  MOV R0, 0x400 ;  /* 0x0000040000007802 */ /* 0x000fc80000000f00 */
[----:B0-----:R-:W-:-:S05]  /*0d30*/  LEA R3, R3, R0, 0x18 ;  /* 0x0000000003037211 */ /* 0x001fca00078ec0ff */
[----:B------:R-:W-:-:S05]  /*0d40*/  IMAD R0, R10, 0xc, R3 ;  /* 0x0000000c0a007824 */ /* 0x000fca00078e0203 */
[----:B------:R0:W-:Y:S04]  /*0d50*/  STS [R0], R7 ;  /* 0x0000000700007388 */ /* 0x0001e80000000800 */
[----:B------:R0:W-:Y:S04]  /*0d60*/  STS [R0+0x4], R5 ;  /* 0x0000040500007388 */ /* 0x0001e80000000800 */
[----:B------:R0:W-:Y:S02]  /*0d70*/  STS [R0+0x8], R4 ;  /* 0x0000080400007388 */ /* 0x0001e40000000800 */
.L_x_2:
[----:B------:R-:W-:Y:S05]  /*0d80*/  BSYNC.RECONVERGENT B1 ;  /* 0x0000000000017941 */ /* 0x000fea0003800200 */
.L_x_1:
[----:B------:R-:W-:-:S05]  /*0d90*/  VIADD R10, R10, UR6 ;  /* 0x000000060a0a7c36 */ /* 0x000fca0008000000 */
[----:B------:R-:W-:-:S13]  /*0da0*/  ISETP.GE.U32.AND P0, PT, R10, 0x400, PT ;  /* 0x000004000a00780c */ /* 0x000fda0003f06070 */
[----:B------:R-:W-:Y:S05]  /*0db0*/  @!P0 BRA `(.L_x_26) ;  /* 0xfffffff000e88947 */ /* 0x000fea000383ffff */
[----:B------:R-:W-:Y:S05]  /*0dc0*/  BSYNC.RECONVERGENT B2 ;  /* 0x0000000000027941 */ /* 0x000fea0003800200 */
.L_x_0:
[----:B------:R-:W-:Y:S01]  /*0dd0*/  BAR.SYNC.DEFER_BLOCKING 0x0 ;  /* 0x0000000000007b1d */ /* 0x000fe20000010000 */
[C---:B------:R-:W-:Y:S02]  /*0de0*/  ISETP.GT.U32.AND P5, PT, R41.reuse, 0x1ff, PT ;  /* 0x000001ff2900780c */ /* 0x040fe40003fa4070 */
[C---:B------:R-:W-:Y:S02]  /*0df0*/  ISETP.GT.U32.AND P6, PT, R41.reuse, 0xff, PT ;  /* 0x000000ff2900780c */ /* 0x040fe40003fc4070 */
[C---:B------:R-:W-:Y:S01]  /*0e00*/  ISETP.GT.U32.AND P0, PT, R41.reuse, 0x7f, PT ;  /* 0x0000007f2900780c */ /* 0x040fe20003f04070 */
[----:B------:R-:W-:Y:S01]  /*0e10*/  BSSY.RECONVERGENT B0, `(.L_x_27) ;  /* 0x0000017000007945 */ /* 0x000fe20003800200 */
[C---:B------:R-:W-:Y:S02]  /*0e20*/  ISETP.GT.U32.AND P1, PT, R41.reuse, 0x3f, PT ;  /* 0x0000003f2900780c */ /* 0x040fe40003f24070 */
[C---:B------:R-:W-:Y:S02]  /*0e30*/  ISETP.GT.U32.AND P3, PT, R41.reuse, 0x1f, PT ;  /* 0x0000001f2900780c */ /* 0x040fe40003f64070 */
[----:B------:R-:W-:-:S03]  /*0e40*/  ISETP.GT.U32.AND P4, PT, R41, 0xf, PT ;  /* 0x0000000f2900780c */ /* 0x000fc60003f84070 */
[----:B------:R-:W-:Y:S10]  /*0e50*/  @P5 BRA `(.L_x_28) ;  /* 0x0000000000485947 */ /* 0x000ff40003800000 */
[----:B---3--:R-:W1:Y:S01]  /*0e60*/  S2R R3, SR_CgaCtaId ;  /* 0x0000000000037919 */ /* 0x008e620000008800 */
[----:B------:R-:W-:Y:S01]  /*0e70*/  MOV R2, 0x400 ;  /* 0x0000040000027802 */ /* 0x000fe20000000f00 */
[----:B0-----:R-:W-:-:S03]  /*0e80*/  IMAD.MOV.U32 R0, RZ, RZ, R41 ;  /* 0x000000ffff007224 */ /* 0x001fc600078e0029 */
[----:B-1----:R-:W-:-:S07]  /*0e90*/  LEA R7, R3, R2, 0x18 ;  /* 0x0000000203077211 */ /* 0x002fce00078ec0ff */
.L_x_29:
[C---:B-1----:R-:W-:Y:S02]  /*0ea0*/  IMAD R2, R0.reuse, 0xc, R7 ;  /* 0x0000000c00027824 */ /* 0x042fe400078e0207 */
[----:B------:R-:W-:-:S03]  /*0eb0*/  VIADD R0, R0, UR6 ;  /* 0x0000000600007c36 */ /* 0x000fc60008000000 */
[----:B------:R-:W-:Y:S02]  /*0ec0*/  LDS R3, [R2+0x1800] ;  /* 0x0018000002037984 */ /* 0x000fe40000000800 */
[----:B------:R-:W-:Y:S02]  /*0ed0*/  ISETP.GE.U32.AND P5, PT, R0, 0x200, PT ;  /* 0x000002000000780c */ /* 0x000fe40003fa6070 */
[----:B------:R-:W0:Y:S04]  /*0ee0*/  LDS R4, [R2] ;  /* 0x0000000002047984 */ /* 0x000e280000000800 */
[----:B------:R-:W-:Y:S04]  /*0ef0*/  LDS R5, [R2+0x1804] ;  /* 0x0018040002057984 */ /* 0x000fe80000000800 */
[----:B------:R-:W1:Y:S04]  /*0f00*/  LDS R6, [R2+0x4] ;  /* 0x0000040002067984 */ /* 0x000e680000000800 */
[----:B------:R-:W2:Y:S01]  /*0f10*/  LDS R8, [R2+0x1808] ;  /* 0x0018080002087984 */ /* 0x000ea20000000800 */
[----:B0-----:R-:W-:Y:S01]  /*0f20*/  FADD R3, R3, R4 ;  /* 0x0000000403037221 */ /* 0x001fe20000000000 */
[----:B-1----:R-:W-:-:S03]  /*0f30*/  FADD R5, R5, R6 ;  /* 0x0000000605057221 */ /* 0x002fc60000000000 */
[----:B--2---:R-:W-:Y:S02]  /*0f40*/  FADD R3, R3, R8 ;  /* 0x0000000803037221 */ /* 0x004fe40000000000 */
[----:B------:R1:W-:Y:S04]  /*0f50*/  STS [R2+0x4], R5 ;  /* 0x0000040502007388 */ /* 0x0003e80000000800 */
[----:B------:R1:W-:Y:S01]  /*0f60*/  STS [R2], R3 ;  /* 0x0000000302007388 */ /* 0x0003e20000000800 */
[----:B------:R-:W-:Y:S05]  /*0f70*/  @!P5 BRA `(.L_x_29) ;  /* 0xfffffffc00c8d947 */ /* 0x000fea000383ffff */
.L_x_28:
[----:B------:R-:W-:Y:S05]  /*0f80*/  BSYNC.RECONVERGENT B0 ;  /* 0x0000000000007941 */ /* 0x000fea0003800200 */
.L_x_27:
[----:B------:R-:W-:Y:S01]  /*0f90*/  BAR.SYNC.DEFER_BLOCKING 0x0 ;  /* 0x0000000000007b1d */ /* 0x000fe20000010000 */
[----:B------:R-:W-:-:S05]  /*0fa0*/  ISETP.GT.U32.AND P5, PT, R41, 0x7, PT ;  /* 0x000000072900780c */ /* 0x000fca0003fa4070 */
[----:B------:R-:W-:Y:S04]  /*0fb0*/  BSSY.RECONVERGENT B0, `(.L_x_30) ;  /* 0x0000014000007945 */ /* 0x000fe80003800200 */
[----:B------:R-:W-:Y:S05]  /*0fc0*/  @P6 BRA `(.L_x_31) ;  /* 0x0000000000486947 */ /* 0x000fea0003800000 */
[----:B-1-3--:R-:W1:Y:S01]  /*0fd0*/  S2R R3, SR_CgaCtaId ;  /* 0x0000000000037919 */ /* 0x00ae620000008800 */
[----:B------:R-:W-:Y:S01]  /*0fe0*/  MOV R2, 0x400 ;  /* 0x0000040000027802 */ /* 0x000fe20000000f00 */
[----:B0-----:R-:W-:-:S03]  /*0ff0*/  IMAD.MOV.U32 R0, RZ, RZ, R41 ;  /* 0x000000ffff007224 */ /* 0x001fc600078e0029 */
[----:B-1----:R-:W-:-:S07]  /*1000*/  LEA R7, R3, R2, 0x18 ;  /* 0x0000000203077211 */ /* 0x002fce00078ec0ff */
.L_x_32:
[C---:B--2---:R-:W-:Y:S02]  /*1010*/  IMAD R2, R0.reuse, 0xc, R7 ;  /* 0x0000000c00027824 */ /* 0x044fe400078e0207 */
        /* <DEDUP_REMOVED lines=13> */
.L_x_31:
[----:B------:R-:W-:Y:S05]  /*10f0*/  BSYNC.RECONVERGENT B0 ;  /* 0x0000000000007941 */ /* 0x000fea0003800200 */
.L_x_30:
[----:B------:R-:W-:Y:S01]  /*1100*/  BAR.SYNC.DEFER_BLOCKING 0x0 ;  /* 0x0000000000007b1d */ /* 0x000fe20000010000 */
[----:B------:R-:W-:-:S05]  /*1110*/  ISETP.GT.U32.AND P6, PT, R41, 0x3, PT ;  /* 0x000000032900780c */ /* 0x000fca0003fc4070 */
[----:B------:R-:W-:Y:S04]  /*1120*/  BSSY.RECONVERGENT B0, `(.L_x_33) ;  /* 0x0000014000007945 */ /* 0x000fe80003800200 */
[----:B------:R-:W-:Y:S05]  /*1130*/  @P0 BRA `(.L_x_34) ;  /* 0x0000000000480947 */ /* 0x000fea0003800000 */
[----:B-123--:R-:W1:Y:S01]  /*1140*/  S2R R3, SR_CgaCtaId ;  /* 0x0000000000037919 */ /* 0x00ee620000008800 */
[----:B------:R-:W-:Y:S01]  /*1150*/  MOV R2, 0x400 ;  /* 0x0000040000027802 */ /* 0x000fe20000000f00 */
[----:B0-----:R-:W-:-:S03]  /*1160*/  IMAD.MOV.U32 R0, RZ, RZ, R41 ;  /* 0x000000ffff007224 */ /* 0x001fc600078e0029 */
[----:B-1----:R-:W-:-:S07]  /*1170*/  LEA R7, R3, R2, 0x18 ;  /* 0x0000000203077211 */ /* 0x002fce00078ec0ff */
.L_x_35:
[C---:B----4-:R-:W-:Y:S01]  /*1180*/  IMAD R2, R0.reuse, 0xc, R7 ;  /* 0x0000000c00027824 */ /* 0x050fe200078e0207 */
[----:B------:R-:W-:-:S04]  /*1190*/  IADD3 R0, PT, PT, R0, UR6, RZ ;  /* 0x0000000600007c10 */ /* 0x000fc8000fffe0ff */
[----:B------:R-:W-:Y:S01]  /*11a0*/  LDS R3, [R2+0x600] ;  /* 0x0006000002037984 */ /* 0x000fe20000000800 */
[----:B------:R-:W-:-:S03]  /*11b0*/  ISETP.GE.U32.AND P0, PT, R0, 0x80, PT ;  /* 0x000000800000780c */ /* 0x000fc60003f06070 */
        /* <DEDUP_REMOVED lines=10> */
.L_x_34:
[----:B------:R-:W-:Y:S05]  /*1260*/  BSYNC.RECONVERGENT B0 ;  /* 0x0000000000007941 */ /* 0x000fea0003800200 */
.L_x_33:
[----:B------:R-:W-:Y:S01]  /*1270*/  BAR.SYNC.DEFER_BLOCKING 0x0 ;  /* 0x0000000000007b1d */ /* 0x000fe20000010000 */
[----:B------:R-:W-:-:S05]  /*1280*/  ISETP.GT.U32.AND P0, PT, R41, 0x1, PT ;  /* 0x000000012900780c */ /* 0x000fca0003f04070 */
[----:B------:R-:W-:Y:S04]  /*1290*/  BSSY.RECONVERGENT B0, `(.L_x_36) ;  /* 0x0000014000007945 */ /* 0x000fe80003800200 */
[----:B------:R-:W-:Y:S05]  /*12a0*/  @P1 BRA `(.L_x_37) ;  /* 0x0000000000481947 */ /* 0x000fea0003800000 */
[----:B-1234-:R-:W1:Y:S01]  /*12b0*/  S2R R3, SR_CgaCtaId ;  /* 0x0000000000037919 */ /* 0x01ee620000008800 */
[----:B------:R-:W-:Y:S01]  /*12c0*/  MOV R2, 0x400 ;  /* 0x0000040000027802 */ /* 0x000fe20000000f00 */
[----:B0-----:R-:W-:-:S03]  /*12d0*/  IMAD.MOV.U32 R0, RZ, RZ, R41 ;  /* 0x000000ffff007224 */ /* 0x001fc600078e0029 */
[----:B-1----:R-:W-:-:S07]  /*12e0*/  LEA R7, R3, R2, 0x18 ;  /* 0x0000000203077211 */ /* 0x002fce00078ec0ff */
.L_x_38:
[C---:B0-----:R-:W-:Y:S02]  /*12f0*/  IMAD R2, R0.reuse, 0xc, R7 ;  /* 0x0000000c00027824 */ /* 0x041fe400078e0207 */
        /* <DEDUP_REMOVED lines=13> */
.L_x_37:
[----:B------:R-:W-:Y:S05]  /*13d0*/  BSYNC.RECONVERGENT B0 ;  /* 0x0000000000007941 */ /* 0x000fea0003800200 */
.L_x_36:
[----:B------:R-:W-:Y:S06]  /*13e0*/  BAR.SYNC.DEFER_BLOCKING 0x0 ;  /* 0x0000000000007b1d */ /* 0x000fec0000010000 */
[----:B------:R-:W-:Y:S04]  /*13f0*/  BSSY.RECONVERGENT B0, `(.L_x_39) ;  /* 0x0000014000007945 */ /* 0x000fe80003800200 */
[----:B------:R-:W-:Y:S05]  /*1400*/  @P3 BRA `(.L_x_40) ;  /* 0x0000000000483947 */ /* 0x000fea0003800000 */
[----:B01234-:R-:W0:Y:S01]  /*1410*/  S2R R3, SR_CgaCtaId ;  /* 0x0000000000037919 */ /* 0x01fe220000008800 */
[----:B------:R-:W-:Y:S01]  /*1420*/  MOV R2, 0x400 ;  /* 0x0000040000027802 */ /* 0x000fe20000000f00 */
[----:B------:R-:W-:-:S03]  /*1430*/  IMAD.MOV.U32 R0, RZ, RZ, R41 ;  /* 0x000000ffff007224 */ /* 0x000fc600078e0029 */
[----:B0-----:R-:W-:-:S07]  /*1440*/  LEA R7, R3, R2, 0x18 ;  /* 0x0000000203077211 */ /* 0x001fce00078ec0ff */
.L_x_41:
        /* <DEDUP_REMOVED lines=14> */
.L_x_40:
[----:B------:R-:W-:Y:S05]  /*1530*/  BSYNC.RECONVERGENT B0 ;  /* 0x0000000000007941 */ /* 0x000fea0003800200 */
.L_x_39:
[----:B------:R-:W-:Y:S06]  /*1540*/  BAR.SYNC.DEFER_BLOCKING 0x0 ;  /* 0x0000000000007b1d */ /* 0x000fec0000010000 */
[----:B------:R-:W-:Y:S04]  /*1550*/  BSSY.RECONVERGENT B0, `(.L_x_42) ;  /* 0x0000014000007945 */ /* 0x000fe80003800200 */
[----:B------:R-:W-:Y:S05]  /*1560*/  @P4 BRA `(.L_x_43) ;  /* 0x0000000000484947 */ /* 0x000fea0003800000 */
[----:B01234-:R-:W0:Y:S01]  /*1570*/  S2R R3, SR_CgaCtaId ;  /* 0x0000000000037919 */ /* 0x01fe220000008800 */
[----:B------:R-:W-:Y:S01]  /*1580*/  MOV R2, 0x400 ;  /* 0x0000040000027802 */ /* 0x000fe20000000f00 */
[----:B------:R-:W-:-:S03]  /*1590*/  IMAD.MOV.U32 R0, RZ, RZ, R41 ;  /* 0x000000ffff007224 */ /* 0x000fc600078e0029 */
[----:B0-----:R-:W-:-:S07]  /*15a0*/  LEA R7, R3, R2, 0x18 ;  /* 0x0000000203077211 */ /* 0x001fce00078ec0ff */
.L_x_44:
        /* <DEDUP_REMOVED lines=14> */
.L_x_43:
[----:B------:R-:W-:Y:S05]  /*1690*/  BSYNC.RECONVERGENT B0 ;  /* 0x0000000000007941 */ /* 0x000fea0003800200 */
.L_x_42:
[----:B------:R-:W-:Y:S06]  /*16a0*/  BAR.SYNC.DEFER_BLOCKING 0x0 ;  /* 0x0000000000007b1d */ /* 0x000fec0000010000 */
[----:B------:R-:W-:Y:S04]  /*16b0*/  BSSY.RECONVERGENT B0, `(.L_x_45) ;  /* 0x0000014000007945 */ /* 0x000fe80003800200 */
[----:B------:R-:W-:Y:S05]  /*16c0*/  @P5 BRA `(.L_x_46) ;  /* 0x0000000000485947 */ /* 0x000fea0003800000 */
[----:B01234-:R-:W0:Y:S01]  /*16d0*/  S2R R3, SR_CgaCtaId ;  /* 0x0000000000037919 */ /* 0x01fe220000008800 */
[----:B------:R-:W-:Y:S01]  /*16e0*/  MOV R2, 0x400 ;  /* 0x0000040000027802 */ /* 0x000fe20000000f00 */
[----:B------:R-:W-:-:S03]  /*16f0*/  IMAD.MOV.U32 R0, RZ, RZ, R41 ;  /* 0x000000ffff007224 */ /* 0x000fc600078e0029 */
[----:B0-----:R-:W-:-:S07]  /*1700*/  LEA R7, R3, R2, 0x18 ;  /* 0x0000000203077211 */ /* 0x001fce00078ec0ff */
.L_x_47:
        /* <DEDUP_REMOVED lines=14> */
.L_x_46:
[----:B------:R-:W-:Y:S05]  /*17f0*/  BSYNC.RECONVERGENT B0 ;  /* 0x0000000000007941 */ /* 0x000fea0003800200 */
.L_x_45:
[----:B------:R-:W-:Y:S06]  /*1800*/  BAR.SYNC.DEFER_BLOCKING 0x0 ;  /* 0x0000000000007b1d */ /* 0x000fec0000010000 */
[----:B------:R-:W-:Y:S04]  /*1810*/  BSSY.RECONVERGENT B0, `(.L_x_48) ;  /* 0x0000014000007945 */ /* 0x000fe80003800200 */
[----:B------:R-:W-:Y:S05]  /*1820*/  @P6 BRA `(.L_x_49) ;  /* 0x0000000000486947 */ /* 0x000fea0003800000 */
[----:B01234-:R-:W0:Y:S01]  /*1830*/  S2R R3, SR_CgaCtaId ;  /* 0x0000000000037919 */ /* 0x01fe220000008800 */
[----:B------:R-:W-:Y:S02]  /*1840*/  MOV R2, 0x400 ;  /* 0x0000040000027802 */ /* 0x000fe40000000f00 */
[----:B------:R-:W-:Y:S02]  /*1850*/  MOV R0, R41 ;  /* 0x0000002900007202 */ /* 0x000fe40000000f00 */
[----:B0-----:R-:W-:-:S07]  /*1860*/  LEA R7, R3, R2, 0x18 ;  /* 0x0000000203077211 */ /* 0x001fce00078ec0ff */
.L_x_50:
        /* <DEDUP_REMOVED lines=14> */
.L_x_49:
[----:B------:R-:W-:Y:S05]  /*1950*/  BSYNC.RECONVERGENT B0 ;  /* 0x0000000000007941 */ /* 0x000fea0003800200 */
.L_x_48:
[----:B------:R-:W-:Y:S06]  /*1960*/  BAR.SYNC.DEFER_BLOCKING 0x0 ;  /* 0x0000000000007b1d */ /* 0x000fec0000010000 */
[----:B------:R-:W-:Y:S04]  /*1970*/  BSSY.RECONVERGENT B0, `(.L_x_51) ;  /* 0x0000014000007945 */ /* 0x000fe80003800200 */
[----:B------:R-:W-:Y:S05]  /*1980*/  @P0 BRA `(.L_x_52) ;  /* 0x0000000000480947 */ /* 0x000fea0003800000 */
[----:B01234-:R-:W0:Y:S01]  /*1990*/  S2R R3, SR_CgaCtaId ;  /* 0x0000000000037919 */ /* 0x01fe220000008800 */
[----:B------:R-:W-:Y:S01]  /*19a0*/  MOV R2, 0x400 ;  /* 0x0000040000027802 */ /* 0x000fe20000000f00 */
[----:B------:R-:W-:-:S03]  /*19b0*/  IMAD.MOV.U32 R0, RZ, RZ, R41 ;  /* 0x000000ffff007224 */ /* 0x000fc600078e0029 */
[----:B0-----:R-:W-:-:S07]  /*19c0*/  LEA R7, R3, R2, 0x18 ;  /* 0x0000000203077211 */ /* 0x001fce00078ec0ff */
.L_x_53:
        /* <DEDUP_REMOVED lines=14> */
.L_x_52:
[----:B------:R-:W-:Y:S05]  /*1ab0*/  BSYNC.RECONVERGENT B0 ;  /* 0x0000000000007941 */ /* 0x000fea0003800200 */
.L_x_51:
[----:B------:R-:W-:Y:S01]  /*1ac0*/  BAR.SYNC.DEFER_BLOCKING 0x0 ;  /* 0x0000000000007b1d */ /* 0x000fe20000010000 */
[----:B------:R-:W-:-:S05]  /*1ad0*/  ISETP.NE.AND P0, PT, R41, RZ, PT ;  /* 0x000000ff2900720c */ /* 0x000fca0003f05270 */
[----:B------:R-:W-:Y:S08]  /*1ae0*/  BSSY.RECONVERGENT B0, `(.L_x_54) ;  /* 0x0000013000007945 */ /* 0x000ff00003800200 */
[----:B------:R-:W-:Y:S05]  /*1af0*/  @P0 BRA `(.L_x_55) ;  /* 0x0000000000440947 */ /* 0x000fea0003800000 */
[----:B------:R-:W0:Y:S01]  /*1b00*/  S2UR UR5, SR_CgaCtaId ;  /* 0x00000000000579c3 */ /* 0x000e220000008800 */
[----:B------:R-:W-:-:S07]  /*1b10*/  UMOV UR4, 0x400 ;  /* 0x0000040000047882 */ /* 0x000fce0000000000 */
[----:B01234-:R-:W0:Y:S01]  /*1b20*/  LDC.64 R2, c[0x0][0x380] ;  /* 0x0000e000ff027b82 */ /* 0x01fe220000000a00 */
[----:B------:R-:W-:Y:S01]  /*1b30*/  ULEA UR4, UR5, UR4, 0x18 ;  /* 0x0000000405047291 */ /* 0x000fe2000f8ec0ff */
[----:B0-----:R-:W-:-:S08]  /*1b40*/  IMAD.WIDE R2, R38, 0x4, R2 ;  /* 0x0000000426027825 */ /* 0x001fd000078e0202 */
[----:B------:R-:W0:Y:S04]  /*1b50*/  LDS.128 R4, [UR4] ;  /* 0x00000004ff047984 */ /* 0x000e280008000c00 */
[----:B------:R-:W1:Y:S04]  /*1b60*/  LDS R9, [UR4+0x14] ;  /* 0x00001404ff097984 */ /* 0x000e680008000800 */
[----:B------:R-:W2:Y:S04]  /*1b70*/  LDS R0, [UR4+0x10] ;  /* 0x00001004ff007984 */ /* 0x000ea80008000800 */
[----:B-----5:R-:W3:Y:S01]  /*1b80*/  LDS R11, [UR4+0x8] ;  /* 0x00000804ff0b7984 */ /* 0x020ee20008000800 */
[----:B0-----:R-:W-:-:S04]  /*1b90*/  FADD R4, R7, R4 ;  /* 0x0000000407047221 */ /* 0x001fc80000000000 */
[----:B-1----:R-:W-:Y:S01]  /*1ba0*/  FADD R9, R4, R9 ;  /* 0x0000000904097221 */ /* 0x002fe20000000000 */
[----:B--2---:R-:W-:-:S04]  /*1bb0*/  FADD R5, R0, R5 ;  /* 0x0000000500057221 */ /* 0x004fc80000000000 */
[----:B------:R0:W-:Y:S04]  /*1bc0*/  STS [UR4], R9 ;  /* 0x00000009ff007988 */ /* 0x0001e80008000804 */
[----:B------:R0:W-:Y:S04]  /*1bd0*/  STG.E desc[UR8][R2.64], R9 ;  /* 0x0000000902007986 */ /* 0x0001e8000c101908 */
[----:B------:R0:W-:Y:S04]  /*1be0*/  STS [UR4+0x4], R5 ;  /* 0x00000405ff007988 */ /* 0x0001e80008000804 */
[----:B------:R0:W-:Y:S04]  /*1bf0*/  STG.E desc[UR8][R2.64+0x4], R5 ;  /* 0x0000040502007986 */ /* 0x0001e8000c101908 */
[----:B---3--:R0:W-:Y:S02]  /*1c00*/  STG.E desc[UR8][R2.64+0x8], R11 ;  /* 0x0000080b02007986 */ /* 0x0081e4000c101908 */
.L_x_55:
[----:B------:R-:W-:Y:S05]  /*1c10*/  BSYNC.RECONVERGENT B0 ;  /* 0x0000000000007941 */ /* 0x000fea0003800200 */
.L_x_54:
[----:B------:R-:W-:Y:S05]  /*1c20*/  @!P2 BRA `(.L_x_56) ;  /* 0xffffffe4001ca947 */ /* 0x000fea000383ffff */
[----:B------:R-:W-:Y:S05]  /*1c30*/  EXIT ;  /* 0x000000000000794d */ /* 0x000fea0003800000 */
        .weak           $__internal_0_$__cuda_sm3x_div_rn_noftz_f32_slowpath
        .type           $__internal_0_$__cuda_sm3x_div_rn_noftz_f32_slowpath,@function
        .size           $__internal_0_$__cuda_sm3x_div_rn_noftz_f32_slowpath,($_Z17get_accelerationsPfS_S_i$__internal_accurate_pow - $__internal_0_$__cuda_sm3x_div_rn_noftz_f32_slowpath)
$__internal_0_$__cuda_sm3x_div_rn_noftz_f32_slowpath:
[--C-:B------:R-:W-:Y:S01]  /*1c40*/  SHF.R.U32.HI R18, RZ, 0x17, R15.reuse ;  /* 0x00000017ff127819 */ /* 0x100fe2000001160f */
[----:B------:R-:W-:Y:S01]  /*1c50*/  BSSY.RECONVERGENT B5, `(.L_x_57) ;  /* 0x0000063000057945 */ /* 0x000fe20003800200 */
[----:B------:R-:W-:Y:S02]  /*1c60*/  SHF.R.U32.HI R17, RZ, 0x17, R0 ;  /* 0x00000017ff117819 */ /* 0x000fe40000011600 */
[----:B------:R-:W-:Y:S02]  /*1c70*/  LOP3.LUT R24, R18, 0xff, RZ, 0xc0, !PT ;  /* 0x000000ff12187812 */ /* 0x000fe400078ec0ff */
[----:B------:R-:W-:Y:S01]  /*1c80*/  LOP3.LUT R22, R17, 0xff, RZ, 0xc0, !PT ;  /* 0x000000ff11167812 */ /* 0x000fe200078ec0ff */
[----:B------:R-:W-:Y:S02]  /*1c90*/  IMAD.MOV.U32 R17, RZ, RZ, R15 ;  /* 0x000000ffff117224 */ /* 0x000fe400078e000f */
[----:B------:R-:W-:Y:S02]  /*1ca0*/  VIADD R20, R24, 0xffffffff ;  /* 0xffffffff18147836 */ /* 0x000fe40000000000 */
[----:B------:R-:W-:-:S03]  /*1cb0*/  VIADD R19, R22, 0xffffffff ;  /* 0xffffffff16137836 */ /* 0x000fc60000000000 */
[----:B------:R-:W-:-:S04]  /*1cc0*/  ISETP.GT.U32.AND P0, PT, R20, 0xfd, PT ;  /* 0x000000fd1400780c */ /* 0x000fc80003f04070 */
[----:B------:R-:W-:-:S13]  /*1cd0*/  ISETP.GT.U32.OR P0, PT, R19, 0xfd, P0 ;  /* 0x000000fd1300780c */ /* 0x000fda0000704470 */
[----:B------:R-:W-:Y:S01]  /*1ce0*/  @!P0 IMAD.MOV.U32 R18, RZ, RZ, RZ ;  /* 0x000000ffff128224 */ /* 0x000fe200078e00ff */
[----:B------:R-:W-:Y:S06]  /*1cf0*/  @!P0 BRA `(.L_x_58) ;  /* 0x00000000005c8947 */ /* 0x000fec0003800000 */
[----:B------:R-:W-:Y:S02]  /*1d00*/  FSETP.GTU.FTZ.AND P0, PT, |R0|, +INF , PT ;  /* 0x7f8000000000780b */ /* 0x000fe40003f1c200 */
[----:B------:R-:W-:-:S04]  /*1d10*/  FSETP.GTU.FTZ.AND P1, PT, |R15|, +INF , PT ;  /* 0x7f8000000f00780b */ /* 0x000fc80003f3c200 */
[----:B------:R-:W-:-:S13]  /*1d20*/  PLOP3.LUT P0, PT, P0, P1, PT, 0xf8, 0x8f ;  /* 0x00000000008f781c */ /* 0x000fda0000703f70 */
[----:B------:R-:W-:Y:S05]  /*1d30*/  @P0 BRA `(.L_x_59) ;  /* 0x00000004004c0947 */ /* 0x000fea0003800000 */
[----:B------:R-:W-:-:S13]  /*1d40*/  LOP3.LUT P0, RZ, R17, 0x7fffffff, R0, 0xc8, !PT ;  /* 0x7fffffff11ff7812 */ /* 0x000fda000780c800 */
[----:B------:R-:W-:Y:S05]  /*1d50*/  @!P0 BRA `(.L_x_60) ;  /* 0x00000004003c8947 */ /* 0x000fea0003800000 */
[C---:B------:R-:W-:Y:S02]  /*1d60*/  FSETP.NEU.FTZ.AND P1, PT, |R0|.reuse, +INF , PT ;  /* 0x7f8000000000780b */ /* 0x040fe40003f3d200 */
[----:B------:R-:W-:Y:S02]  /*1d70*/  FSETP.NEU.FTZ.AND P4, PT, |R15|, +INF , PT ;  /* 0x7f8000000f00780b */ /* 0x000fe40003f9d200 */
[----:B------:R-:W-:-:S11]  /*1d80*/  FSETP.NEU.FTZ.AND P0, PT, |R0|, +INF , PT ;  /* 0x7f8000000000780b */ /* 0x000fd60003f1d200 */
[----:B------:R-:W-:Y:S05]  /*1d90*/  @!P4 BRA !P1, `(.L_x_60) ;  /* 0x00000004002cc947 */ /* 0x000fea0004800000 */
[----:B------:R-:W-:-:S04]  /*1da0*/  LOP3.LUT P1, RZ, R0, 0x7fffffff, RZ, 0xc0, !PT ;  /* 0x7fffffff00ff7812 */ /* 0x000fc8000782c0ff */
[----:B------:R-:W-:-:S13]  /*1db0*/  PLOP3.LUT P1, PT, P4, P1, PT, 0x2f, 0xf2 ;  /* 0x0000000000f2781c */ /* 0x000fda0002722577 */
[----:B------:R-:W-:Y:S05]  /*1dc0*/  @P1 BRA `(.L_x_61) ;  /* 0x0000000400181947 */ /* 0x000fea0003800000 */
[----:B------:R-:W-:-:S04]  /*1dd0*/  LOP3.LUT P1, RZ, R17, 0x7fffffff, RZ, 0xc0, !PT ;  /* 0x7fffffff11ff7812 */ /* 0x000fc8000782c0ff */
[----:B------:R-:W-:-:S13]  /*1de0*/  PLOP3.LUT P0, PT, P0, P1, PT, 0x2f, 0xf2 ;  /* 0x0000000000f2781c */ /* 0x000fda0000702577 */
[----:B------:R-:W-:Y:S05]  /*1df0*/  @P0 BRA `(.L_x_62) ;  /* 0x0000000400000947 */ /* 0x000fea0003800000 */
[----:B------:R-:W-:Y:S02]  /*1e00*/  ISETP.GE.AND P0, PT, R19, RZ, PT ;  /* 0x000000ff1300720c */ /* 0x000fe40003f06270 */
[----:B------:R-:W-:-:S11]  /*1e10*/  ISETP.GE.AND P1, PT, R20, RZ, PT ;  /* 0x000000ff1400720c */ /* 0x000fd60003f26270 */
[----:B------:R-:W-:Y:S01]  /*1e20*/  @P0 IMAD.MOV.U32 R18, RZ, RZ, RZ ;  /* 0x000000ffff120224 */ /* 0x000fe200078e00ff */
[----:B------:R-:W-:Y:S01]  /*1e30*/  @!P0 MOV R18, 0xffffffc0 ;  /* 0xffffffc000128802 */ /* 0x000fe20000000f00 */
[----:B------:R-:W-:Y:S01]  /*1e40*/  @!P0 FFMA R0, R0, 1.84467440737095516160e+19, RZ ;  /* 0x5f80000000008823 */ /* 0x000fe200000000ff */
[----:B------:R-:W-:-:S03]  /*1e50*/  @!P1 FFMA R17, R15, 1.84467440737095516160e+19, RZ ;  /* 0x5f8000000f119823 */ /* 0x000fc600000000ff */
[----:B------:R-:W-:-:S07]  /*1e60*/  @!P1 VIADD R18, R18, 0x40 ;  /* 0x0000004012129836 */ /* 0x000fce0000000000 */
.L_x_58:
[----:B------:R-:W-:Y:S01]  /*1e70*/  LEA R20, R24, 0xc0800000, 0x17 ;  /* 0xc080000018147811 */ /* 0x000fe200078eb8ff */
[----:B------:R-:W-:Y:S04]  /*1e80*/  BSSY.RECONVERGENT B6, `(.L_x_63) ;  /* 0x0000036000067945 */ /* 0x000fe80003800200 */
[----:B------:R-:W-:Y:S02]  /*1e90*/  IMAD.IADD R20, R17, 0x1, -R20 ;  /* 0x0000000111147824 */ /* 0x000fe400078e0a14 */
[----:B------:R-:W-:Y:S02]  /*1ea0*/  VIADD R17, R22, 0xffffff81 ;  /* 0xffffff8116117836 */ /* 0x000fe40000000000 */
[----:B------:R-:W0:Y:S01]  /*1eb0*/  MUFU.RCP R19, R20 ;  /* 0x0000001400137308 */ /* 0x000e220000001000 */
[----:B------:R-:W-:Y:S01]  /*1ec0*/  FADD.FTZ R21, -R20, -RZ ;  /* 0x800000ff14157221 */ /* 0x000fe20000010100 */
[----:B------:R-:W-:-:S03]  /*1ed0*/  IMAD R0, R17, -0x800000, R0 ;  /* 0xff80000011007824 */ /* 0x000fc600078e0200 */
[----:B0-----:R-:W-:-:S04]  /*1ee0*/  FFMA R22, R19, R21, 1 ;  /* 0x3f80000013167423 */ /* 0x001fc80000000015 */
[----:B------:R-:W-:-:S04]  /*1ef0*/  FFMA R26, R19, R22, R19 ;  /* 0x00000016131a7223 */ /* 0x000fc80000000013 */
[----:B------:R-:W-:-:S04]  /*1f00*/  FFMA R19, R0, R26, RZ ;  /* 0x0000001a00137223 */ /* 0x000fc800000000ff */
[----:B------:R-:W-:-:S04]  /*1f10*/  FFMA R22, R21, R19, R0 ;  /* 0x0000001315167223 */ /* 0x000fc80000000000 */
[----:B------:R-:W-:Y:S01]  /*1f20*/  FFMA R23, R26, R22, R19 ;  /* 0x000000161a177223 */ /* 0x000fe20000000013 */
[----:B------:R-:W-:-:S03]  /*1f30*/  IADD3 R19, PT, PT, R17, 0x7f, -R24 ;  /* 0x0000007f11137810 */ /* 0x000fc60007ffe818 */
[----:B------:R-:W-:Y:S02]  /*1f40*/  FFMA R22, R21, R23, R0 ;  /* 0x0000001715167223 */ /* 0x000fe40000000000 */
[----:B------:R-:W-:Y:S02]  /*1f50*/  IMAD.IADD R19, R19, 0x1, R18 ;  /* 0x0000000113137824 */ /* 0x000fe400078e0212 */
[----:B------:R-:W-:-:S05]  /*1f60*/  FFMA R0, R26, R22, R23 ;  /* 0x000000161a007223 */ /* 0x000fca0000000017 */
[----:B------:R-:W-:-:S04]  /*1f70*/  SHF.R.U32.HI R17, RZ, 0x17, R0 ;  /* 0x00000017ff117819 */ /* 0x000fc80000011600 */
[----:B------:R-:W-:-:S05]  /*1f80*/  LOP3.LUT R17, R17, 0xff, RZ, 0xc0, !PT ;  /* 0x000000ff11117812 */ /* 0x000fca00078ec0ff */
[----:B------:R-:W-:-:S04]  /*1f90*/  IMAD.IADD R21, R17, 0x1, R19 ;  /* 0x0000000111157824 */ /* 0x000fc800078e0213 */
[----:B------:R-:W-:-:S05]  /*1fa0*/  VIADD R17, R21, 0xffffffff ;  /* 0xffffffff15117836 */ /* 0x000fca0000000000 */
[----:B------:R-:W-:-:S13]  /*1fb0*/  ISETP.GE.U32.AND P0, PT, R17, 0xfe, PT ;  /* 0x000000fe1100780c */ /* 0x000fda0003f06070 */
[----:B------:R-:W-:Y:S05]  /*1fc0*/  @!P0 BRA `(.L_x_64) ;  /* 0x0000000000808947 */ /* 0x000fea0003800000 */
[----:B------:R-:W-:-:S13]  /*1fd0*/  ISETP.GT.AND P0, PT, R21, 0xfe, PT ;  /* 0x000000fe1500780c */ /* 0x000fda0003f04270 */
[----:B------:R-:W-:Y:S05]  /*1fe0*/  @P0 BRA `(.L_x_65) ;  /* 0x00000000006c0947 */ /* 0x000fea0003800000 */
[----:B------:R-:W-:-:S13]  /*1ff0*/  ISETP.GE.AND P0, PT, R21, 0x1, PT ;  /* 0x000000011500780c */ /* 0x000fda0003f06270 */
[----:B------:R-:W-:Y:S05]  /*2000*/  @P0 BRA `(.L_x_66) ;  /* 0x0000000000740947 */ /* 0x000fea0003800000 */
[----:B------:R-:W-:Y:S02]  /*2010*/  ISETP.GE.AND P0, PT, R21, -0x18, PT ;  /* 0xffffffe81500780c */ /* 0x000fe40003f06270 */
[----:B------:R-:W-:-:S11]  /*2020*/  LOP3.LUT R0, R0, 0x80000000, RZ, 0xc0, !PT ;  /* 0x8000000000007812 */ /* 0x000fd600078ec0ff */
[----:B------:R-:W-:Y:S05]  /*2030*/  @!P0 BRA `(.L_x_66) ;  /* 0x0000000000688947 */ /* 0x000fea0003800000 */
[CCC-:B------:R-:W-:Y:S01]  /*2040*/  FFMA.RZ R17, R26.reuse, R22.reuse, R23.reuse ;  /* 0x000000161a117223 */ /* 0x1c0fe2000000c017 */
[C---:B------:R-:W-:Y:S02]  /*2050*/  VIADD R20, R21.reuse, 0x20 ;  /* 0x0000002015147836 */ /* 0x040fe40000000000 */
[CCC-:B------:R-:W-:Y:S01]  /*2060*/  FFMA.RM R18, R26.reuse, R22.reuse, R23.reuse ;  /* 0x000000161a127223 */ /* 0x1c0fe20000004017 */
[----:B------:R-:W-:Y:S02]  /*2070*/  ISETP.NE.AND P4, PT, R21, RZ, PT ;  /* 0x000000ff1500720c */ /* 0x000fe40003f85270 */
[----:B------:R-:W-:Y:S01]  /*2080*/  LOP3.LUT R19, R17, 0x7fffff, RZ, 0xc0, !PT ;  /* 0x007fffff11137812 */ /* 0x000fe200078ec0ff */
[----:B------:R-:W-:Y:S01]  /*2090*/  FFMA.RP R17, R26, R22, R23 ;  /* 0x000000161a117223 */ /* 0x000fe20000008017 */
[----:B------:R-:W-:Y:S01]  /*20a0*/  ISETP.NE.AND P1, PT, R21, RZ, PT ;  /* 0x000000ff1500720c */ /* 0x000fe20003f25270 */
[----:B------:R-:W-:Y:S01]  /*20b0*/  IMAD.MOV R21, RZ, RZ, -R21 ;  /* 0x000000ffff157224 */ /* 0x000fe200078e0a15 */
[----:B------:R-:W-:-:S02]  /*20c0*/  LOP3.LUT R19, R19, 0x800000, RZ, 0xfc, !PT ;  /* 0x0080000013137812 */ /* 0x000fc400078efcff */
[----:B------:R-:W-:Y:S02]  /*20d0*/  FSETP.NEU.FTZ.AND P0, PT, R17, R18, PT ;  /* 0x000000121100720b */ /* 0x000fe40003f1d000 */
[----:B------:R-:W-:Y:S02]  /*20e0*/  SHF.L.U32 R20, R19, R20, RZ ;  /* 0x0000001413147219 */ /* 0x000fe400000006ff */
[----:B------:R-:W-:Y:S02]  /*20f0*/  SEL R18, R21, RZ, P4 ;  /* 0x000000ff15127207 */ /* 0x000fe40002000000 */
[----:B------:R-:W-:Y:S02]  /*2100*/  ISETP.NE.AND P1, PT, R20, RZ, P1 ;  /* 0x000000ff1400720c */ /* 0x000fe40000f25270 */
[----:B------:R-:W-:Y:S02]  /*2110*/  SHF.R.U32.HI R18, RZ, R18, R19 ;  /* 0x00000012ff127219 */ /* 0x000fe40000011613 */
[----:B------:R-:W-:-:S02]  /*2120*/  PLOP3.LUT P0, PT, P0, P1, PT, 0xf8, 0x8f ;  /* 0x00000000008f781c */ /* 0x000fc40000703f70 */
[----:B------:R-:W-:Y:S02]  /*2130*/  SHF.R.U32.HI R20, RZ, 0x1, R18 ;  /* 0x00000001ff147819 */ /* 0x000fe40000011612 */
[----:B------:R-:W-:-:S04]  /*2140*/  SEL R17, RZ, 0x1, !P0 ;  /* 0x00000001ff117807 */ /* 0x000fc80004000000 */
[----:B------:R-:W-:-:S04]  /*2150*/  LOP3.LUT R17, R17, 0x1, R20, 0xf8, !PT ;  /* 0x0000000111117812 */ /* 0x000fc800078ef814 */
[----:B------:R-:W-:-:S04]  /*2160*/  LOP3.LUT R17, R17, R18, RZ, 0xc0, !PT ;  /* 0x0000001211117212 */ /* 0x000fc800078ec0ff */
[----:B------:R-:W-:-:S04]  /*2170*/  IADD3 R17, PT, PT, R20, R17, RZ ;  /* 0x0000001114117210 */ /* 0x000fc80007ffe0ff */
[----:B------:R-:W-:Y:S01]  /*2180*/  LOP3.LUT R0, R17, R0, RZ, 0xfc, !PT ;  /* 0x0000000011007212 */ /* 0x000fe200078efcff */
[----:B------:R-:W-:Y:S06]  /*2190*/  BRA `(.L_x_66) ;  /* 0x0000000000107947 */ /* 0x000fec0003800000 */
.L_x_65:
[----:B------:R-:W-:-:S04]  /*21a0*/  LOP3.LUT R0, R0, 0x80000000, RZ, 0xc0, !PT ;  /* 0x8000000000007812 */ /* 0x000fc800078ec0ff */
[----:B------:R-:W-:Y:S01]  /*21b0*/  LOP3.LUT R0, R0, 0x7f800000, RZ, 0xfc, !PT ;  /* 0x7f80000000007812 */ /* 0x000fe200078efcff */
[----:B------:R-:W-:Y:S06]  /*21c0*/  BRA `(.L_x_66) ;  /* 0x0000000000047947 */ /* 0x000fec0003800000 */
.L_x_64:
[----:B------:R-:W-:-:S07]  /*21d0*/  IMAD R0, R19, 0x800000, R0 ;  /* 0x0080000013007824 */ /* 0x000fce00078e0200 */
.L_x_66:
[----:B------:R-:W-:Y:S05]  /*21e0*/  BSYNC.RECONVERGENT B6 ;  /* 0x0000000000067941 */ /* 0x000fea0003800200 */
.L_x_63:
[----:B------:R-:W-:Y:S05]  /*21f0*/  BRA `(.L_x_67) ;  /* 0x0000000000207947 */ /* 0x000fea0003800000 */
.L_x_62:
[----:B------:R-:W-:-:S04]  /*2200*/  LOP3.LUT R0, R17, 0x80000000, R0, 0x48, !PT ;  /* 0x8000000011007812 */ /* 0x000fc800078e4800 */
[----:B------:R-:W-:Y:S01]  /*2210*/  LOP3.LUT R0, R0, 0x7f800000, RZ, 0xfc, !PT ;  /* 0x7f80000000007812 */ /* 0x000fe200078efcff */
[----:B------:R-:W-:Y:S06]  /*2220*/  BRA `(.L_x_67) ;  /* 0x0000000000147947 */ /* 0x000fec0003800000 */
.L_x_61:
[----:B------:R-:W-:Y:S01]  /*2230*/  LOP3.LUT R0, R17, 0x80000000, R0, 0x48, !PT ;  /* 0x8000000011007812 */ /* 0x000fe200078e4800 */
[----:B------:R-:W-:Y:S06]  /*2240*/  BRA `(.L_x_67) ;  /* 0x00000000000c7947 */ /* 0x000fec0003800000 */
.L_x_60:
[----:B------:R-:W0:Y:S01]  /*2250*/  MUFU.RSQ R0, -QNAN ;  /* 0xffc0000000007908 */ /* 0x000e220000001400 */
[----:B------:R-:W-:Y:S05]  /*2260*/  BRA `(.L_x_67) ;  /* 0x0000000000047947 */ /* 0x000fea0003800000 */
.L_x_59:
[----:B------:R-:W-:-:S07]  /*2270*/  FADD.FTZ R0, R0, R15 ;  /* 0x0000000f00007221 */ /* 0x000fce0000010000 */
.L_x_67:
[----:B------:R-:W-:Y:S05]  /*2280*/  BSYNC.RECONVERGENT B5 ;  /* 0x0000000000057941 */ /* 0x000fea0003800200 */
.L_x_57:
[----:B------:R-:W-:-:S04]  /*2290*/  IMAD.MOV.U32 R17, RZ, RZ, 0x0 ;  /* 0x00000000ff117424 */ /* 0x000fc800078e00ff */
[----:B0-----:R-:W-:Y:S05]  /*22a0*/  RET.REL.NODEC R16 `(_Z17get_accelerationsPfS_S_i) ;  /* 0xffffffdc10547950 */ /* 0x001fea0003c3ffff */
        .type           $_Z17get_accelerationsPfS_S_i$__internal_accurate_pow,@function
        .size           $_Z17get_accelerationsPfS_S_i$__internal_accurate_pow,(.L_x_71 - $_Z17get_accelerationsPfS_S_i$__internal_accurate_pow)
$_Z17get_accelerationsPfS_S_i$__internal_accurate_pow:
[----:B------:R-:W-:Y:S01]  /*22b0*/  ISETP.GT.U32.AND P1, PT, R43, 0xfffff, PT ;  /* 0x000fffff2b00780c */ /* 0x000fe20003f24070 */
[----:B------:R-:W-:Y:S01]  /*22c0*/  IMAD.MOV.U32 R20, RZ, RZ, R22 ;  /* 0x000000ffff147224 */ /* 0x000fe200078e0016 */
[----:B------:R-:W-:Y:S01]  /*22d0*/  UMOV UR4, 0x7d2cafe2 ;  /* 0x7d2cafe200047882 */ /* 0x000fe20000000000 */
[--C-:B------:R-:W-:Y:S01]  /*22e0*/  IMAD.MOV.U32 R21, RZ, RZ, R43.reuse ;  /* 0x000000ffff157224 */ /* 0x100fe200078e002b */
[----:B------:R-:W-:Y:S01]  /*22f0*/  UMOV UR5, 0x3eb0f5ff ;  /* 0x3eb0f5ff00057882 */ /* 0x000fe20000000000 */
[--C-:B------:R-:W-:Y:S01]  /*2300*/  IMAD.MOV.U32 R23, RZ, RZ, R43.reuse ;  /* 0x000000ffff177224 */ /* 0x100fe200078e002b */
[----:B------:R-:W-:Y:S01]  /*2310*/  SHF.R.U32.HI R43, RZ, 0x14, R43 ;  /* 0x00000014ff2b7819 */ /* 0x000fe2000001162b */
[----:B------:R-:W-:Y:S01]  /*2320*/  IMAD.MOV.U32 R26, RZ, RZ, 0x41ad3b5a ;  /* 0x41ad3b5aff1a7424 */ /* 0x000fe200078e00ff */
[----:B------:R-:W-:Y:S01]  /*2330*/  UMOV UR10, 0x3b39803f ;  /* 0x3b39803f000a7882 */ /* 0x000fe20000000000 */
[----:B------:R-:W-:Y:S01]  /*2340*/  IMAD.MOV.U32 R27, RZ, RZ, 0x3ed0f5d2 ;  /* 0x3ed0f5d2ff1b7424 */ /* 0x000fe200078e00ff */
[----:B------:R-:W-:-:S03]  /*2350*/  UMOV UR11, 0x3c7abc9e ;  /* 0x3c7abc9e000b7882 */ /* 0x000fc60000000000 */
[----:B------:R-:W-:-:S10]  /*2360*/  @!P1 DMUL R20, R20, 1.80143985094819840000e+16 ;  /* 0x4350000014149828 */ /* 0x000fd40000000000 */
[----:B------:R-:W-:Y:S01]  /*2370*/  @!P1 IMAD.MOV.U32 R23, RZ, RZ, R21 ;  /* 0x000000ffff179224 */ /* 0x000fe200078e0015 */
[----:B------:R-:W-:Y:S01]  /*2380*/  @!P1 LEA.HI R43, R21, 0xffffffca, RZ, 0xc ;  /* 0xffffffca152b9811 */ /* 0x000fe200078f60ff */
[----:B------:R-:W-:-:S03]  /*2390*/  @!P1 IMAD.MOV.U32 R22, RZ, RZ, R20 ;  /* 0x000000ffff169224 */ /* 0x000fc600078e0014 */
[----:B------:R-:W-:Y:S02]  /*23a0*/  LOP3.LUT R23, R23, 0x800fffff, RZ, 0xc0, !PT ;  /* 0x800fffff17177812 */ /* 0x000fe400078ec0ff */
[----:B------:R-:W-:Y:S01]  /*23b0*/  MOV R24, R22 ;  /* 0x0000001600187202 */ /* 0x000fe20000000f00 */
[----:B------:R-:W-:Y:S01]  /*23c0*/  IMAD.MOV.U32 R22, RZ, RZ, RZ ;  /* 0x000000ffff167224 */ /* 0x000fe200078e00ff */
[----:B------:R-:W-:-:S04]  /*23d0*/  LOP3.LUT R25, R23, 0x3ff00000, RZ, 0xfc, !PT ;  /* 0x3ff0000017197812 */ /* 0x000fc800078efcff */
[----:B------:R-:W-:-:S13]  /*23e0*/  ISETP.GE.U32.AND P4, PT, R25, 0x3ff6a09f, PT ;  /* 0x3ff6a09f1900780c */ /* 0x000fda0003f86070 */
[----:B------:R-:W-:-:S04]  /*23f0*/  @P4 VIADD R23, R25, 0xfff00000 ;  /* 0xfff0000019174836 */ /* 0x000fc80000000000 */
[----:B------:R-:W-:-:S06]  /*2400*/  @P4 IMAD.MOV.U32 R25, RZ, RZ, R23 ;  /* 0x000000ffff194224 */ /* 0x000fcc00078e0017 */
[C---:B------:R-:W-:Y:S02]  /*2410*/  DADD R30, R24.reuse, 1 ;  /* 0x3ff00000181e7429 */ /* 0x040fe40000000000 */
[----:B------:R-:W-:-:S04]  /*2420*/  DADD R24, R24, -1 ;  /* 0xbff0000018187429 */ /* 0x000fc80000000000 */
[----:B------:R-:W0:Y:S02]  /*2430*/  MUFU.RCP64H R23, R31 ;  /* 0x0000001f00177308 */ /* 0x000e240000001800 */
[----:B0-----:R-:W-:-:S08]  /*2440*/  DFMA R28, -R30, R22, 1 ;  /* 0x3ff000001e1c742b */ /* 0x001fd00000000116 */
[----:B------:R-:W-:-:S08]  /*2450*/  DFMA R28, R28, R28, R28 ;  /* 0x0000001c1c1c722b */ /* 0x000fd0000000001c */
[----:B------:R-:W-:-:S08]  /*2460*/  DFMA R28, R22, R28, R22 ;  /* 0x0000001c161c722b */ /* 0x000fd00000000016 */
[----:B------:R-:W-:-:S08]  /*2470*/  DMUL R22, R24, R28 ;  /* 0x0000001c18167228 */ /* 0x000fd00000000000 */
[----:B------:R-:W-:-:S08]  /*2480*/  DFMA R22, R24, R28, R22 ;  /* 0x0000001c1816722b */ /* 0x000fd00000000016 */
[----:B------:R-:W-:-:S08]  /*2490*/  DMUL R34, R22, R22 ;  /* 0x0000001616227228 */ /* 0x000fd00000000000 */
[----:B------:R-:W-:Y:S01]  /*24a0*/  DFMA R26, R34, UR4, R26 ;  /* 0x00000004221a7c2b */ /* 0x000fe2000800001a */
[----:B------:R-:W-:Y:S01]  /*24b0*/  UMOV UR4, 0x75488a3f ;  /* 0x75488a3f00047882 */ /* 0x000fe20000000000 */
[----:B------:R-:W-:-:S06]  /*24c0*/  UMOV UR5, 0x3ef3b20a ;  /* 0x3ef3b20a00057882 */ /* 0x000fcc0000000000 */
[----:B------:R-:W-:Y:S01]  /*24d0*/  DFMA R32, R34, R26, UR4 ;  /* 0x0000000422207e2b */ /* 0x000fe2000800001a */
[----:B------:R-:W-:Y:S01]  /*24e0*/  UMOV UR4, 0xe4faecd5 ;  /* 0xe4faecd500047882 */ /* 0x000fe20000000000 */
[----:B------:R-:W-:Y:S01]  /*24f0*/  UMOV UR5, 0x3f1745cd ;  /* 0x3f1745cd00057882 */ /* 0x000fe20000000000 */
[----:B------:R-:W-:-:S05]  /*2500*/  DADD R26, R24, -R22 ;  /* 0x00000000181a7229 */ /* 0x000fca0000000816 */
[----:B------:R-:W-:Y:S01]  /*2510*/  DFMA R32, R34, R32, UR4 ;  /* 0x0000000422207e2b */ /* 0x000fe20008000020 */
[----:B------:R-:W-:Y:S01]  /*2520*/  UMOV UR4, 0x258a578b ;  /* 0x258a578b00047882 */ /* 0x000fe20000000000 */
[----:B------:R-:W-:Y:S01]  /*2530*/  UMOV UR5, 0x3f3c71c7 ;  /* 0x3f3c71c700057882 */ /* 0x000fe20000000000 */
[----:B------:R-:W-:-:S05]  /*2540*/  DADD R26, R26, R26 ;  /* 0x000000001a1a7229 */ /* 0x000fca000000001a */
[----:B------:R-:W-:Y:S01]  /*2550*/  DFMA R32, R34, R32, UR4 ;  /* 0x0000000422207e2b */ /* 0x000fe20008000020 */
[----:B------:R-:W-:Y:S01]  /*2560*/  UMOV UR4, 0x9242b910 ;  /* 0x9242b91000047882 */ /* 0x000fe20000000000 */
[----:B------:R-:W-:Y:S01]  /*2570*/  UMOV UR5, 0x3f624924 ;  /* 0x3f62492400057882 */ /* 0x000fe20000000000 */
[----:B------:R-:W-:-:S05]  /*2580*/  DFMA R26, R24, -R22, R26 ;  /* 0x80000016181a722b */ /* 0x000fca000000001a */
[----:B------:R-:W-:Y:S01]  /*2590*/  DFMA R32, R34, R32, UR4 ;  /* 0x0000000422207e2b */ /* 0x000fe20008000020 */
[----:B------:R-:W-:Y:S01]  /*25a0*/  UMOV UR4, 0x99999dfb ;  /* 0x99999dfb00047882 */ /* 0x000fe20000000000 */
[----:B------:R-:W-:Y:S01]  /*25b0*/  UMOV UR5, 0x3f899999 ;  /* 0x3f89999900057882 */ /* 0x000fe20000000000 */
[----:B------:R-:W-:Y:S02]  /*25c0*/  DMUL R26, R28, R26 ;  /* 0x0000001a1c1a7228 */ /* 0x000fe40000000000 */
[----:B------:R-:W-:-:S03]  /*25d0*/  DMUL R28, R22, R22 ;  /* 0x00000016161c7228 */ /* 0x000fc60000000000 */
[----:B------:R-:W-:Y:S01]  /*25e0*/  DFMA R32, R34, R32, UR4 ;  /* 0x0000000422207e2b */ /* 0x000fe20008000020 */
[----:B------:R-:W-:Y:S01]  /*25f0*/  UMOV UR4, 0x55555555 ;  /* 0x5555555500047882 */ /* 0x000fe20000000000 */
[----:B------:R-:W-:-:S03]  /*2600*/  UMOV UR5, 0x3fb55555 ;  /* 0x3fb5555500057882 */ /* 0x000fc60000000000 */
[----:B------:R-:W-:-:S03]  /*2610*/  DMUL R20, R22, R28 ;  /* 0x0000001c16147228 */ /* 0x000fc60000000000 */
[----:B------:R-:W-:-:S08]  /*2620*/  DFMA R24, R34, R32, UR4 ;  /* 0x0000000422187e2b */ /* 0x000fd00008000020 */
[----:B------:R-:W-:Y:S01]  /*2630*/  DADD R30, -R24, UR4 ;  /* 0x00000004181e7e29 */ /* 0x000fe20008000100 */
[----:B------:R-:W-:Y:S01]  /*2640*/  UMOV UR4, 0xb9e7b0 ;  /* 0x00b9e7b000047882 */ /* 0x000fe20000000000 */
[----:B------:R-:W-:-:S06]  /*2650*/  UMOV UR5, 0x3c46a4cb ;  /* 0x3c46a4cb00057882 */ /* 0x000fcc0000000000 */
[----:B------:R-:W-:Y:S02]  /*2660*/  DFMA R30, R34, R32, R30 ;  /* 0x00000020221e722b */ /* 0x000fe4000000001e */
[----:B------:R-:W-:Y:S01]  /*2670*/  DFMA R32, R22, R22, -R28 ;  /* 0x000000161620722b */ /* 0x000fe2000000081c */
[----:B------:R-:W-:Y:S02]  /*2680*/  VIADD R35, R27, 0x100000 ;  /* 0x001000001b237836 */ /* 0x000fe40000000000 */
[----:B------:R-:W-:-:S06]  /*2690*/  IMAD.MOV.U32 R34, RZ, RZ, R26 ;  /* 0x000000ffff227224 */ /* 0x000fcc00078e001a */
[----:B------:R-:W-:Y:S02]  /*26a0*/  DFMA R32, R22, R34, R32 ;  /* 0x000000221620722b */ /* 0x000fe40000000020 */
[----:B------:R-:W-:Y:S01]  /*26b0*/  DADD R34, R30, -UR4 ;  /* 0x800000041e227e29 */ /* 0x000fe20008000000 */
[----:B------:R-:W-:Y:S01]  /*26c0*/  UMOV UR4, 0x80000000 ;  /* 0x8000000000047882 */ /* 0x000fe20000000000 */
[----:B------:R-:W-:Y:S01]  /*26d0*/  DFMA R30, R22, R28, -R20 ;  /* 0x0000001c161e722b */ /* 0x000fe20000000814 */
[----:B------:R-:W-:-:S07]  /*26e0*/  UMOV UR5, 0x43300000 ;  /* 0x4330000000057882 */ /* 0x000fce0000000000 */
[----:B------:R-:W-:Y:S02]  /*26f0*/  DFMA R30, R26, R28, R30 ;  /* 0x0000001c1a1e722b */ /* 0x000fe4000000001e */
[----:B------:R-:W-:-:S06]  /*2700*/  DADD R28, R24, R34 ;  /* 0x00000000181c7229 */ /* 0x000fcc0000000022 */
[----:B------:R-:W-:Y:S02]  /*2710*/  DFMA R30, R22, R32, R30 ;  /* 0x00000020161e722b */ /* 0x000fe4000000001e */
[----:B------:R-:W-:Y:S02]  /*2720*/  DADD R32, R24, -R28 ;  /* 0x0000000018207229 */ /* 0x000fe4000000081c */
[----:B------:R-:W-:-:S06]  /*2730*/  DMUL R24, R28, R20 ;  /* 0x000000141c187228 */ /* 0x000fcc0000000000 */
[----:B------:R-:W-:Y:S02]  /*2740*/  DADD R34, R34, R32 ;  /* 0x0000000022227229 */ /* 0x000fe40000000020 */
[----:B------:R-:W-:-:S08]  /*2750*/  DFMA R32, R28, R20, -R24 ;  /* 0x000000141c20722b */ /* 0x000fd00000000818 */
[----:B------:R-:W-:-:S08]  /*2760*/  DFMA R30, R28, R30, R32 ;  /* 0x0000001e1c1e722b */ /* 0x000fd00000000020 */
[----:B------:R-:W-:-:S08]  /*2770*/  DFMA R34, R34, R20, R30 ;  /* 0x000000142222722b */ /* 0x000fd0000000001e */
[----:B------:R-:W-:-:S08]  /*2780*/  DADD R28, R24, R34 ;  /* 0x00000000181c7229 */ /* 0x000fd00000000022 */
[--C-:B------:R-:W-:Y:S02]  /*2790*/  DADD R20, R22, R28.reuse ;  /* 0x0000000016147229 */ /* 0x100fe4000000001c */
[----:B------:R-:W-:-:S06]  /*27a0*/  DADD R24, R24, -R28 ;  /* 0x0000000018187229 */ /* 0x000fcc000000081c */
[----:B------:R-:W-:Y:S02]  /*27b0*/  DADD R22, R22, -R20 ;  /* 0x0000000016167229 */ /* 0x000fe40000000814 */
[----:B------:R-:W-:-:S06]  /*27c0*/  DADD R24, R34, R24 ;  /* 0x0000000022187229 */ /* 0x000fcc0000000018 */
[----:B------:R-:W-:-:S08]  /*27d0*/  DADD R22, R28, R22 ;  /* 0x000000001c167229 */ /* 0x000fd00000000016 */
[----:B------:R-:W-:Y:S01]  /*27e0*/  DADD R22, R24, R22 ;  /* 0x0000000018167229 */ /* 0x000fe20000000016 */
[C---:B------:R-:W-:Y:S01]  /*27f0*/  IADD3 R24, PT, PT, R43.reuse, -0x3ff, RZ ;  /* 0xfffffc012b187810 */ /* 0x040fe20007ffe0ff */
[----:B------:R-:W-:Y:S02]  /*2800*/  @P4 VIADD R24, R43, 0xfffffc02 ;  /* 0xfffffc022b184836 */ /* 0x000fe40000000000 */
[----:B------:R-:W-:-:S04]  /*2810*/  IMAD.MOV.U32 R25, RZ, RZ, 0x43300000 ;  /* 0x43300000ff197424 */ /* 0x000fc800078e00ff */
[----:B------:R-:W-:Y:S01]  /*2820*/  DADD R28, R26, R22 ;  /* 0x000000001a1c7229 */ /* 0x000fe20000000016 */
[----:B------:R-:W-:-:S06]  /*2830*/  LOP3.LUT R24, R24, 0x80000000, RZ, 0x3c, !PT ;  /* 0x8000000018187812 */ /* 0x000fcc00078e3cff */
[----:B------:R-:W-:Y:S01]  /*2840*/  DADD R24, R24, -UR4 ;  /* 0x8000000418187e29 */ /* 0x000fe20008000000 */
[----:B------:R-:W-:Y:S01]  /*2850*/  UMOV UR4, 0xfefa39ef ;  /* 0xfefa39ef00047882 */ /* 0x000fe20000000000 */
[----:B------:R-:W-:Y:S01]  /*2860*/  DADD R26, R20, R28 ;  /* 0x00000000141a7229 */ /* 0x000fe2000000001c */
[----:B------:R-:W-:-:S07]  /*2870*/  UMOV UR5, 0x3fe62e42 ;  /* 0x3fe62e4200057882 */ /* 0x000fce0000000000 */
[--C-:B------:R-:W-:Y:S02]  /*2880*/  DFMA R22, R24, UR4, R26.reuse ;  /* 0x0000000418167c2b */ /* 0x100fe4000800001a */
[----:B------:R-:W-:-:S06]  /*2890*/  DADD R30, R20, -R26 ;  /* 0x00000000141e7229 */ /* 0x000fcc000000081a */
[----:B------:R-:W-:Y:S02]  /*28a0*/  DFMA R20, R24, -UR4, R22 ;  /* 0x8000000418147c2b */ /* 0x000fe40008000016 */
[----:B------:R-:W-:Y:S01]  /*28b0*/  DADD R30, R28, R30 ;  /* 0x000000001c1e7229 */ /* 0x000fe2000000001e */
[----:B------:R-:W-:Y:S01]  /*28c0*/  LOP3.LUT R29, R45, 0xff0fffff, RZ, 0xc0, !PT ;  /* 0xff0fffff2d1d7812 */ /* 0x000fe200078ec0ff */
[----:B------:R-:W-:-:S04]  /*28d0*/  IMAD.MOV.U32 R28, RZ, RZ, R44 ;  /* 0x000000ffff1c7224 */ /* 0x000fc800078e002c */
[----:B------:R-:W-:-:S08]  /*28e0*/  DADD R20, -R26, R20 ;  /* 0x000000001a147229 */ /* 0x000fd00000000114 */
[----:B------:R-:W-:-:S08]  /*28f0*/  DADD R20, R30, -R20 ;  /* 0x000000001e147229 */ /* 0x000fd00000000814 */
[----:B------:R-:W-:Y:S01]  /*2900*/  DFMA R24, R24, UR10, R20 ;  /* 0x0000000a18187c2b */ /* 0x000fe20008000014 */
[----:B------:R-:W-:-:S05]  /*2910*/  IMAD.SHL.U32 R20, R45, 0x2, RZ ;  /* 0x000000022d147824 */ /* 0x000fca00078e00ff */
[----:B------:R-:W-:Y:S02]  /*2920*/  ISETP.GT.U32.AND P1, PT, R20, -0x2000001, PT ;  /* 0xfdffffff1400780c */ /* 0x000fe40003f24070 */
[----:B------:R-:W-:Y:S02]  /*2930*/  DADD R20, R22, R24 ;  /* 0x0000000016147229 */ /* 0x000fe40000000018 */
[----:B------:R-:W-:-:S06]  /*2940*/  SEL R29, R29, R45, P1 ;  /* 0x0000002d1d1d7207 */ /* 0x000fcc0000800000 */
[----:B------:R-:W-:Y:S02]  /*2950*/  DADD R22, R22, -R20 ;  /* 0x0000000016167229 */ /* 0x000fe40000000814 */
[----:B------:R-:W-:-:S06]  /*2960*/  DMUL R30, R20, R28 ;  /* 0x0000001c141e7228 */ /* 0x000fcc0000000000 */
[----:B------:R-:W-:Y:S02]  /*2970*/  DADD R22, R24, R22 ;  /* 0x0000000018167229 */ /* 0x000fe40000000016 */
[----:B------:R-:W-:-:S08]  /*2980*/  DFMA R20, R20, R28, -R30 ;  /* 0x0000001c1414722b */ /* 0x000fd0000000081e */
[----:B------:R-:W-:Y:S01]  /*2990*/  DFMA R28, R22, R28, R20 ;  /* 0x0000001c161c722b */ /* 0x000fe20000000014 */
[----:B------:R-:W-:Y:S02]  /*29a0*/  IMAD.MOV.U32 R20, RZ, RZ, 0x652b82fe ;  /* 0x652b82feff147424 */ /* 0x000fe400078e00ff */
[----:B------:R-:W-:-:S05]  /*29b0*/  IMAD.MOV.U32 R21, RZ, RZ, 0x3ff71547 ;  /* 0x3ff71547ff157424 */ /* 0x000fca00078e00ff */
[----:B------:R-:W-:-:S08]  /*29c0*/  DADD R22, R30, R28 ;  /* 0x000000001e167229 */ /* 0x000fd0000000001c */
[----:B------:R-:W-:Y:S02]  /*29d0*/  DFMA R20, R22, R20, 6.75539944105574400000e+15 ;  /* 0x433800001614742b */ /* 0x000fe40000000014 */
[----:B------:R-:W-:Y:S01]  /*29e0*/  FSETP.GEU.AND P1, PT, |R23|, 4.1917929649353027344, PT ;  /* 0x4086232b1700780b */ /* 0x000fe20003f2e200 */
[----:B------:R-:W-:-:S05]  /*29f0*/  DADD R30, R30, -R22 ;  /* 0x000000001e1e7229 */ /* 0x000fca0000000816 */
[----:B------:R-:W-:-:S03]  /*2a00*/  DADD R24, R20, -6.75539944105574400000e+15 ;  /* 0xc338000014187429 */ /* 0x000fc60000000000 */
[----:B------:R-:W-:-:S05]  /*2a10*/  DADD R28, R28, R30 ;  /* 0x000000001c1c7229 */ /* 0x000fca000000001e */
[----:B------:R-:W-:Y:S01]  /*2a20*/  DFMA R26, R24, -UR4, R22 ;  /* 0x80000004181a7c2b */ /* 0x000fe20008000016 */
[----:B------:R-:W-:Y:S01]  /*2a30*/  UMOV UR4, 0x3b39803f ;  /* 0x3b39803f00047882 */ /* 0x000fe20000000000 */
[----:B------:R-:W-:-:S06]  /*2a40*/  UMOV UR5, 0x3c7abc9e ;  /* 0x3c7abc9e00057882 */ /* 0x000fcc0000000000 */
[----:B------:R-:W-:Y:S01]  /*2a50*/  DFMA R26, R24, -UR4, R26 ;  /* 0x80000004181a7c2b */ /* 0x000fe2000800001a */
[----:B------:R-:W-:Y:S01]  /*2a60*/  UMOV UR4, 0x69ce2bdf ;  /* 0x69ce2bdf00047882 */ /* 0x000fe20000000000 */
[----:B------:R-:W-:Y:S01]  /*2a70*/  IMAD.MOV.U32 R24, RZ, RZ, -0x35dec16 ;  /* 0xfca213eaff187424 */ /* 0x000fe200078e00ff */
[----:B------:R-:W-:Y:S01]  /*2a80*/  MOV R25, 0x3e928af3 ;  /* 0x3e928af300197802 */ /* 0x000fe20000000f00 */
[----:B------:R-:W-:-:S05]  /*2a90*/  UMOV UR5, 0x3e5ade15 ;  /* 0x3e5ade1500057882 */ /* 0x000fca0000000000 */
[----:B------:R-:W-:Y:S01]  /*2aa0*/  DFMA R24, R26, UR4, R24 ;  /* 0x000000041a187c2b */ /* 0x000fe20008000018 */
[----:B------:R-:W-:Y:S01]  /*2ab0*/  UMOV UR4, 0x62401315 ;  /* 0x6240131500047882 */ /* 0x000fe20000000000 */
[----:B------:R-:W-:-:S06]  /*2ac0*/  UMOV UR5, 0x3ec71dee ;  /* 0x3ec71dee00057882 */ /* 0x000fcc0000000000 */
[----:B------:R-:W-:Y:S01]  /*2ad0*/  DFMA R24, R26, R24, UR4 ;  /* 0x000000041a187e2b */ /* 0x000fe20008000018 */
        /* <DEDUP_REMOVED lines=20> */
[----:B------:R-:W-:-:S08]  /*2c20*/  DFMA R24, R26, R24, UR4 ;  /* 0x000000041a187e2b */ /* 0x000fd00008000018 */
[----:B------:R-:W-:-:S08]  /*2c30*/  DFMA R24, R26, R24, 1 ;  /* 0x3ff000001a18742b */ /* 0x000fd00000000018 */
[----:B------:R-:W-:-:S10]  /*2c40*/  DFMA R24, R26, R24, 1 ;  /* 0x3ff000001a18742b */ /* 0x000fd40000000018 */
[----:B------:R-:W-:Y:S02]  /*2c50*/  IMAD R27, R20, 0x100000, R25 ;  /* 0x00100000141b7824 */ /* 0x000fe400078e0219 */
[----:B------:R-:W-:Y:S01]  /*2c60*/  IMAD.MOV.U32 R26, RZ, RZ, R24 ;  /* 0x000000ffff1a7224 */ /* 0x000fe200078e0018 */
[----:B------:R-:W-:Y:S06]  /*2c70*/  @!P1 BRA `(.L_x_68) ;  /* 0x0000000000309947 */ /* 0x000fec0003800000 */
[----:B------:R-:W-:Y:S01]  /*2c80*/  FSETP.GEU.AND P4, PT, |R23|, 4.2275390625, PT ;  /* 0x408748001700780b */ /* 0x000fe20003f8e200 */
[C---:B------:R-:W-:Y:S02]  /*2c90*/  DADD R26, R22.reuse, +INF ;  /* 0x7ff00000161a7429 */ /* 0x040fe40000000000 */
[----:B------:R-:W-:-:S08]  /*2ca0*/  DSETP.GEU.AND P1, PT, R22, RZ, PT ;  /* 0x000000ff1600722a */ /* 0x000fd00003f2e000 */
[----:B------:R-:W-:Y:S02]  /*2cb0*/  FSEL R26, R26, RZ, P1 ;  /* 0x000000ff1a1a7208 */ /* 0x000fe40000800000 */
[----:B------:R-:W-:Y:S02]  /*2cc0*/  @!P4 LEA.HI R21, R20, R20, RZ, 0x1 ;  /* 0x000000141415c211 */ /* 0x000fe400078f08ff */
[----:B------:R-:W-:Y:S02]  /*2cd0*/  FSEL R27, R27, RZ, P1 ;  /* 0x000000ff1b1b7208 */ /* 0x000fe40000800000 */
[----:B------:R-:W-:-:S05]  /*2ce0*/  @!P4 SHF.R.S32.HI R21, RZ, 0x1, R21 ;  /* 0x00000001ff15c819 */ /* 0x000fca0000011415 */
[----:B------:R-:W-:Y:S02]  /*2cf0*/  @!P4 IMAD.IADD R20, R20, 0x1, -R21 ;  /* 0x000000011414c824 */ /* 0x000fe400078e0a15 */
[----:B------:R-:W-:-:S03]  /*2d00*/  @!P4 IMAD R25, R21, 0x100000, R25 ;  /* 0x001000001519c824 */ /* 0x000fc600078e0219 */
[----:B------:R-:W-:Y:S01]  /*2d10*/  @!P4 LEA R21, R20, 0x3ff00000, 0x14 ;  /* 0x3ff000001415c811 */ /* 0x000fe200078ea0ff */
[----:B------:R-:W-:-:S06]  /*2d20*/  @!P4 IMAD.MOV.U32 R20, RZ, RZ, RZ ;  /* 0x000000ffff14c224 */ /* 0x000fcc00078e00ff */
[----:B------:R-:W-:-:S11]  /*2d30*/  @!P4 DMUL R26, R24, R20 ;  /* 0x00000014181ac228 */ /* 0x000fd60000000000 */
.L_x_68:
[----:B------:R-:W-:Y:S01]  /*2d40*/  DFMA R28, R28, R26, R26 ;  /* 0x0000001a1c1c722b */ /* 0x000fe2000000001a */
[----:B------:R-:W-:Y:S01]  /*2d50*/  IMAD.MOV.U32 R43, RZ, RZ, 0x0 ;  /* 0x00000000ff2b7424 */ /* 0x000fe200078e00ff */
[----:B------:R-:W-:-:S08]  /*2d60*/  DSETP.NEU.AND P1, PT, |R26|, +INF , PT ;  /* 0x7ff000001a00742a */ /* 0x000fd00003f2d200 */
[----:B------:R-:W-:Y:S02]  /*2d70*/  FSEL R20, R26, R28, !P1 ;  /* 0x0000001c1a147208 */ /* 0x000fe40004800000 */
[----:B------:R-:W-:Y:S01]  /*2d80*/  FSEL R26, R27, R29, !P1 ;  /* 0x0000001d1b1a7208 */ /* 0x000fe20004800000 */
[----:B------:R-:W-:Y:S06]  /*2d90*/  RET.REL.NODEC R42 `(_Z17get_accelerationsPfS_S_i) ;  /* 0xffffffd02a987950 */ /* 0x000fec0003c3ffff */
.L_x_69:
[----:B------:R-:W-:-:S00]  /*2da0*/  BRA `(.L_x_69) ;  /* 0xfffffffc00fc7947 */ /* 0x000fc0000383ffff */
[----:B------:R-:W-:-:S00]  /*2db0*/  NOP ;  /* 0x0000000000007918 */ /* 0x000fc00000000000 */
        /* <DEDUP_REMOVED lines=12> */
.L_x_71:


//--------------------- .nv.shared._Z17get_accelerationsPfS_S_i --------------------------
	.section	.nv.shared._Z17get_accelerationsPfS_S_i,"aw",@nobits
	.sectionflags	@""
	.align	4
.nv.shared._Z17get_accelerationsPfS_S_i:
	.zero		13312


//--------------------- .nv.shared.reserved.0     --------------------------
	.section	.nv.shared.reserved.0,"aw",@nobits
	.weak		__nv_reservedSMEM_offset_0_alias
	.size		__nv_reservedSMEM_offset_0_alias, 0, 64
	.other		__nv_reservedSMEM_offset_0_alias,@"STO_CUDA_RESERVED_SHARED STV_DEFAULT"
__nv_reservedSMEM_offset_0_alias:
	.zero		0
	.zero		64


//--------------------- .nv.constant0._Z17get_accelerationsPfS_S_i --------------------------
	.section	.nv.constant0._Z17get_accelerationsPfS_S_i,"a",@progbits
	.sectionflags	@""
	.align	4
.nv.constant0._Z17get_accelerationsPfS_S_i:
	.zero		924


//--------------------- SYMBOLS --------------------------

	.type		.nv.reservedSmem.offset0,@object
	.size		.nv.reservedSmem.offset0,0x4
	.type		.nv.reservedSmem.cap,@object
	.size		.nv.reservedSmem.cap,0x4
